def matmul_kernel(
    a_ptr,
    b_ptr,
    c_ptr,
    M,
    N,
    K,
    stride_am,
    stride_ak,
    stride_bk,
    stride_bn,
    stride_cm,
    stride_cn,
    BLOCK_M: tl.constexpr,
    BLOCK_N: tl.constexpr,
    BLOCK_K: tl.constexpr,
    GROUP_M: tl.constexpr,
):
    pid = tl.program_id(axis=0)
    num_pid_m = tl.cdiv(M, BLOCK_M)
    num_pid_n = tl.cdiv(N, BLOCK_N)
    num_pid_in_group = GROUP_M * num_pid_n
    group_id = pid // num_pid_in_group
    first_pid_m = group_id * GROUP_M
    group_size_m = min(num_pid_m - first_pid_m, GROUP_M)
    pid_m = first_pid_m + ((pid % num_pid_in_group) % group_size_m)
    pid_n = (pid % num_pid_in_group) // group_size_m

    offs_am = (pid_m * BLOCK_M + tl.arange(0, BLOCK_M)) % M
    offs_bn = (pid_n * BLOCK_N + tl.arange(0, BLOCK_N)) % N
    offs_k = tl.arange(0, BLOCK_K)
    a_ptrs = a_ptr + offs_am[:, None] * stride_am + offs_k[None, :] * stride_ak
    b_ptrs = b_ptr + offs_k[:, None] * stride_bk + offs_bn[None, :] * stride_bn

    acc = tl.zeros((BLOCK_M, BLOCK_N), dtype=tl.float32)
    for kk in range(0, tl.cdiv(K, BLOCK_K)):
        a = tl.load(a_ptrs, mask=offs_k[None, :] < K - kk * BLOCK_K, other=0.0)
        b = tl.load(b_ptrs, mask=offs_k[:, None] < K - kk * BLOCK_K, other=0.0)
        acc = tl.dot(a, b, acc)
        a_ptrs += BLOCK_K * stride_ak
        b_ptrs += BLOCK_K * stride_bk

    c = acc.to(c_ptr.dtype.element_ty)
    offs_cm = pid_m * BLOCK_M + tl.arange(0, BLOCK_M)
    offs_cn = pid_n * BLOCK_N + tl.arange(0, BLOCK_N)
    c_ptrs = c_ptr + offs_cm[:, None] * stride_cm + offs_cn[None, :] * stride_cn
    mask = (offs_cm[:, None] < M) & (offs_cn[None, :] < N)
    tl.store(c_ptrs, c, mask=mask)

# config = {"BLOCK_K": 32, "BLOCK_M": 256, "BLOCK_N": 16, "GROUP_M": 8, "arch": "sm_90", "dtype": "fp8e4m3", "num_ctas": 1, "num_stages": 2, "num_warps": 8}
# arch = sm_90


// ===== COMPILED SASS (sm_90a) =====

	.target	sm_90a

	.elftype	@"ET_EXEC"


//--------------------- .note.nv.tkinfo           --------------------------
	.section	.note.nv.tkinfo,"",@"SHT_NOTE"
	.sectionflags	@"SHF_NOTE_NV_TKINFO"
	.tkinfo
        /*0018*/ 	.word	0x00000002
        /*0030*/ 	.string	""
        /*0030*/ 	.string	"ptxas"
        /*0030*/ 	.string	"Cuda compilation tools, release 13.0, V13.0.88"
        /*0030*/ 	.string	"Build cuda_13.0.r13.0/compiler.36424714_0"
        /*0030*/ 	.string	"-v  -suppress-debug-info  -lineinfo  -arch sm_90a "



//--------------------- .note.nv.cuinfo           --------------------------
	.section	.note.nv.cuinfo,"",@"SHT_NOTE"
	.sectionflags	@"SHF_NOTE_NV_CUINFO"
        /*0018*/ 	.short	0x0002
        /*001a*/ 	.short	0x005a
        /*001c*/ 	.short	0x0082
	.zero		2


//--------------------- .nv.info                  --------------------------
	.section	.nv.info,"",@"SHT_CUDA_INFO"
	.align	4


	//----- nvinfo : EIATTR_REGCOUNT
	.align		4
        /*0000*/ 	.byte	0x04, 0x2f
        /*0002*/ 	.short	(.L_1 - .L_0)
	.align		4
.L_0:
        /*0004*/ 	.word	index@(matmul_kernel)
        /*0008*/ 	.word	0x00000049


	//----- nvinfo : EIATTR_FRAME_SIZE
	.align		4
.L_1:
        /*000c*/ 	.byte	0x04, 0x11
        /*000e*/ 	.short	(.L_3 - .L_2)
	.align		4
.L_2:
        /*0010*/ 	.word	index@(matmul_kernel)
        /*0014*/ 	.word	0x00000000


	//----- nvinfo : EIATTR_MIN_STACK_SIZE
	.align		4
.L_3:
        /*0018*/ 	.byte	0x04, 0x12
        /*001a*/ 	.short	(.L_5 - .L_4)
	.align		4
.L_4:
        /*001c*/ 	.word	index@(matmul_kernel)
        /*0020*/ 	.word	0x00000000
.L_5:


//--------------------- .nv.compat                --------------------------
	.section	.nv.compat,"",@"SHT_CUDA_COMPAT_INFO"
	.align	4
        /*0000*/ 	.byte	0x02, 0x09, 0x01, 0x00, 0x02, 0x02, 0x04, 0x00, 0x02, 0x05, 0x05, 0x00, 0x03, 0x07, 0x01, 0x01
        /*0010*/ 	.byte	0x02, 0x03, 0x00, 0x00, 0x02, 0x06, 0x01, 0x00, 0x04, 0x0b, 0x08, 0x00, 0x00, 0x00, 0x00, 0x00
        /*0020*/ 	.byte	0x00, 0x00, 0x00, 0x00


//--------------------- .nv.info.matmul_kernel    --------------------------
	.section	.nv.info.matmul_kernel,"",@"SHT_CUDA_INFO"
	.sectionflags	@""
	.align	4


	//----- nvinfo : EIATTR_CUDA_API_VERSION
	.align		4
        /*0000*/ 	.byte	0x04, 0x37
        /*0002*/ 	.short	(.L_7 - .L_6)
.L_6:
        /*0004*/ 	.word	0x00000082


	//----- nvinfo : EIATTR_KPARAM_INFO
	.align		4
.L_7:
        /*0008*/ 	.byte	0x04, 0x17
        /*000a*/ 	.short	(.L_9 - .L_8)
.L_8:
        /*000c*/ 	.word	0x00000000
        /*0010*/ 	.short	0x000d
        /*0012*/ 	.short	0x0048
        /*0014*/ 	.byte	0x00, 0xf4, 0x21, 0x00


	//----- nvinfo : EIATTR_KPARAM_INFO
	.align		4
.L_9:
        /*0018*/ 	.byte	0x04, 0x17
        /*001a*/ 	.short	(.L_11 - .L_10)
.L_10:
        /*001c*/ 	.word	0x00000000
        /*0020*/ 	.short	0x000c
        /*0022*/ 	.short	0x0040
        /*0024*/ 	.byte	0x00, 0xf4, 0x21, 0x00


	//----- nvinfo : EIATTR_KPARAM_INFO
	.align		4
.L_11:
        /*0028*/ 	.byte	0x04, 0x17
        /*002a*/ 	.short	(.L_13 - .L_12)
.L_12:
        /*002c*/ 	.word	0x00000000
        /*0030*/ 	.short	0x000b
        /*0032*/ 	.short	0x0038
        /*0034*/ 	.byte	0x00, 0xf0, 0x11, 0x00


	//----- nvinfo : EIATTR_KPARAM_INFO
	.align		4
.L_13:
        /*0038*/ 	.byte	0x04, 0x17
        /*003a*/ 	.short	(.L_15 - .L_14)
.L_14:
        /*003c*/ 	.word	0x00000000
        /*0040*/ 	.short	0x000a
        /*0042*/ 	.short	0x0034
        /*0044*/ 	.byte	0x00, 0xf0, 0x11, 0x00


	//----- nvinfo : EIATTR_KPARAM_INFO
	.align		4
.L_15:
        /*0048*/ 	.byte	0x04, 0x17
        /*004a*/ 	.short	(.L_17 - .L_16)
.L_16:
        /*004c*/ 	.word	0x00000000
        /*0050*/ 	.short	0x0009
        /*0052*/ 	.short	0x0030
        /*0054*/ 	.byte	0x00, 0xf0, 0x11, 0x00


	//----- nvinfo : EIATTR_KPARAM_INFO
	.align		4
.L_17:
        /*0058*/ 	.byte	0x04, 0x17
        /*005a*/ 	.short	(.L_19 - .L_18)
.L_18:
        /*005c*/ 	.word	0x00000000
        /*0060*/ 	.short	0x0008
        /*0062*/ 	.short	0x002c
        /*0064*/ 	.byte	0x00, 0xf0, 0x11, 0x00


	//----- nvinfo : EIATTR_KPARAM_INFO
	.align		4
.L_19:
        /*0068*/ 	.byte	0x04, 0x17
        /*006a*/ 	.short	(.L_21 - .L_20)
.L_20:
        /*006c*/ 	.word	0x00000000
        /*0070*/ 	.short	0x0007
        /*0072*/ 	.short	0x0028
        /*0074*/ 	.byte	0x00, 0xf0, 0x11, 0x00


	//----- nvinfo : EIATTR_KPARAM_INFO
	.align		4
.L_21:
        /*0078*/ 	.byte	0x04, 0x17
        /*007a*/ 	.short	(.L_23 - .L_22)
.L_22:
        /*007c*/ 	.word	0x00000000
        /*0080*/ 	.short	0x0006
        /*0082*/ 	.short	0x0024
        /*0084*/ 	.byte	0x00, 0xf0, 0x11, 0x00


	//----- nvinfo : EIATTR_KPARAM_INFO
	.align		4
.L_23:
        /*0088*/ 	.byte	0x04, 0x17
        /*008a*/ 	.short	(.L_25 - .L_24)
.L_24:
        /*008c*/ 	.word	0x00000000
        /*0090*/ 	.short	0x0005
        /*0092*/ 	.short	0x0020
        /*0094*/ 	.byte	0x00, 0xf0, 0x11, 0x00


	//----- nvinfo : EIATTR_KPARAM_INFO
	.align		4
.L_25:
        /*0098*/ 	.byte	0x04, 0x17
        /*009a*/ 	.short	(.L_27 - .L_26)
.L_26:
        /*009c*/ 	.word	0x00000000
        /*00a0*/ 	.short	0x0004
        /*00a2*/ 	.short	0x001c
        /*00a4*/ 	.byte	0x00, 0xf0, 0x11, 0x00


	//----- nvinfo : EIATTR_KPARAM_INFO
	.align		4
.L_27:
        /*00a8*/ 	.byte	0x04, 0x17
        /*00aa*/ 	.short	(.L_29 - .L_28)
.L_28:
        /*00ac*/ 	.word	0x00000000
        /*00b0*/ 	.short	0x0003
        /*00b2*/ 	.short	0x0018
        /*00b4*/ 	.byte	0x00, 0xf0, 0x11, 0x00


	//----- nvinfo : EIATTR_KPARAM_INFO
	.align		4
.L_29:
        /*00b8*/ 	.byte	0x04, 0x17
        /*00ba*/ 	.short	(.L_31 - .L_30)
.L_30:
        /*00bc*/ 	.word	0x00000000
        /*00c0*/ 	.short	0x0002
        /*00c2*/ 	.short	0x0010
        /*00c4*/ 	.byte	0x00, 0xf4, 0x21, 0x00


	//----- nvinfo : EIATTR_KPARAM_INFO
	.align		4
.L_31:
        /*00c8*/ 	.byte	0x04, 0x17
        /*00ca*/ 	.short	(.L_33 - .L_32)
.L_32:
        /*00cc*/ 	.word	0x00000000
        /*00d0*/ 	.short	0x0001
        /*00d2*/ 	.short	0x0008
        /*00d4*/ 	.byte	0x00, 0xf4, 0x21, 0x00


	//----- nvinfo : EIATTR_KPARAM_INFO
	.align		4
.L_33:
        /*00d8*/ 	.byte	0x04, 0x17
        /*00da*/ 	.short	(.L_35 - .L_34)
.L_34:
        /*00dc*/ 	.word	0x00000000
        /*00e0*/ 	.short	0x0000
        /*00e2*/ 	.short	0x0000
        /*00e4*/ 	.byte	0x00, 0xf4, 0x21, 0x00


	//----- nvinfo : EIATTR_SPARSE_MMA_MASK
	.align		4
.L_35:
        /*00e8*/ 	.byte	0x03, 0x50
        /*00ea*/ 	.short	0x0000


	//----- nvinfo : EIATTR_MAXREG_COUNT
	.align		4
        /*00ec*/ 	.byte	0x03, 0x1b
        /*00ee*/ 	.short	0x00ff


	//----- nvinfo : EIATTR_NUM_BARRIERS
	.align		4
        /*00f0*/ 	.byte	0x02, 0x4c
        /*00f2*/ 	.byte	0x01
	.zero		1


	//----- nvinfo : EIATTR_MERCURY_ISA_VERSION
	.align		4
        /*00f4*/ 	.byte	0x03, 0x5f
        /*00f6*/ 	.short	0x0101


	//----- nvinfo : EIATTR_EXIT_INSTR_OFFSETS
	.align		4
        /*00f8*/ 	.byte	0x04, 0x1c
        /*00fa*/ 	.short	(.L_37 - .L_36)


	//   ....[0]....
.L_36:
        /*00fc*/ 	.word	0x00002980


	//   ....[1]....
        /*0100*/ 	.word	0x000029a0


	//----- nvinfo : EIATTR_REQNTID
	.align		4
.L_37:
        /*0104*/ 	.byte	0x04, 0x10
        /*0106*/ 	.short	(.L_39 - .L_38)
.L_38:
        /*0108*/ 	.word	0x00000100
        /*010c*/ 	.word	0x00000001
        /*0110*/ 	.word	0x00000001


	//----- nvinfo : EIATTR_CBANK_PARAM_SIZE
	.align		4
.L_39:
        /*0114*/ 	.byte	0x03, 0x19
        /*0116*/ 	.short	0x0050


	//----- nvinfo : EIATTR_PARAM_CBANK
	.align		4
        /*0118*/ 	.byte	0x04, 0x0a
        /*011a*/ 	.short	(.L_41 - .L_40)
	.align		4
.L_40:
        /*011c*/ 	.word	index@(.nv.constant0.matmul_kernel)
        /*0120*/ 	.short	0x0210
        /*0122*/ 	.short	0x0050


	//----- nvinfo : EIATTR_SW_WAR
	.align		4
.L_41:
        /*0124*/ 	.byte	0x04, 0x36
        /*0126*/ 	.short	(.L_43 - .L_42)
.L_42:
        /*0128*/ 	.word	0x00000008
.L_43:


//--------------------- .nv.callgraph             --------------------------
	.section	.nv.callgraph,"",@"SHT_CUDA_CALLGRAPH"
	.align	4
	.sectionentsize	8
	.align		4
        /*0000*/ 	.word	0x00000000
	.align		4
        /*0004*/ 	.word	0xffffffff
	.align		4
        /*0008*/ 	.word	0x00000000
	.align		4
        /*000c*/ 	.word	0xfffffffe
	.align		4
        /*0010*/ 	.word	0x00000000
	.align		4
        /*0014*/ 	.word	0xfffffffd
	.align		4
        /*0018*/ 	.word	0x00000000
	.align		4
        /*001c*/ 	.word	0xfffffffc


//--------------------- .text.matmul_kernel       --------------------------
	.section	.text.matmul_kernel,"ax",@progbits
	.align	128
        .global         matmul_kernel
        .type           matmul_kernel,@function
        .size           matmul_kernel,(.L_x_3 - matmul_kernel)
        .other          matmul_kernel,@"STO_CUDA_ENTRY STV_DEFAULT"
matmul_kernel:
.text.matmul_kernel:
[----:B------:R-:W-:Y:S08]  /*0000*/  LDC R1, c[0x0][0x28] ;  /* 0x00000a00ff017b82 */ /* 0x000ff00000000800 */
[----:B------:R-:W0:Y:S01]  /*0010*/  LDC.64 R8, c[0x0][0x228] ;  /* 0x00008a00ff087b82 */ /* 0x000e220000000a00 */
[----:B------:R-:W1:Y:S01]  /*0020*/  S2R R5, SR_CTAID.X ;  /* 0x0000000000057919 */ /* 0x000e620000002500 */
[----:B------:R-:W-:Y:S01]  /*0030*/  ULDC UR4, c[0x0][0x230] ;  /* 0x00008c0000047ab9 */ /* 0x000fe20000000800 */
[----:B------:R-:W-:Y:S01]  /*0040*/  UMOV UR12, 0x400 ;  /* 0x00000400000c7882 */ /* 0x000fe20000000000 */
[----:B------:R-:W-:Y:S01]  /*0050*/  UIADD3 UR4, UR4, 0x1f, URZ ;  /* 0x0000001f04047890 */ /* 0x000fe2000fffe03f */
[----:B------:R-:W-:Y:S01]  /*0060*/  CS2R R32, SRZ ;  /* 0x0000000000207805 */ /* 0x000fe2000001ff00 */
[----:B------:R-:W-:Y:S01]  /*0070*/  ULDC.64 UR14, c[0x0][0x208] ;  /* 0x00008200000e7ab9 */ /* 0x000fe20000000a00 */
[----:B------:R-:W-:Y:S01]  /*0080*/  CS2R R34, SRZ ;  /* 0x0000000000227805 */ /* 0x000fe2000001ff00 */
[----:B------:R-:W2:Y:S01]  /*0090*/  S2UR UR5, SR_CgaCtaId ;  /* 0x00000000000579c3 */ /* 0x000ea20000008800 */
[----:B------:R-:W-:Y:S01]  /*00a0*/  UISETP.GE.AND UP0, UPT, UR4, 0x20, UPT ;  /* 0x000000200400788c */ /* 0x000fe2000bf06270 */
[----:B------:R-:W-:-:S02]  /*00b0*/  CS2R R36, SRZ ;  /* 0x0000000000247805 */ /* 0x000fc4000001ff00 */
[----:B------:R-:W-:Y:S02]  /*00c0*/  CS2R R38, SRZ ;  /* 0x0000000000267805 */ /* 0x000fe4000001ff00 */
[----:B------:R-:W-:Y:S02]  /*00d0*/  CS2R R24, SRZ ;  /* 0x0000000000187805 */ /* 0x000fe4000001ff00 */
[----:B------:R-:W-:Y:S02]  /*00e0*/  CS2R R26, SRZ ;  /* 0x00000000001a7805 */ /* 0x000fe4000001ff00 */
[----:B------:R-:W-:Y:S02]  /*00f0*/  CS2R R28, SRZ ;  /* 0x00000000001c7805 */ /* 0x000fe4000001ff00 */
[----:B------:R-:W-:Y:S01]  /*0100*/  CS2R R30, SRZ ;  /* 0x00000000001e7805 */ /* 0x000fe2000001ff00 */
[----:B0-----:R-:W-:-:S05]  /*0110*/  VIADD R0, R9, 0xf ;  /* 0x0000000f09007836 */ /* 0x001fca0000000000 */
[----:B------:R-:W-:Y:S01]  /*0120*/  SHF.R.S32.HI R3, RZ, 0x1f, R0 ;  /* 0x0000001fff037819 */ /* 0x000fe20000011400 */
[----:B--2---:R-:W-:-:S03]  /*0130*/  ULEA UR12, UR5, UR12, 0x18 ;  /* 0x0000000c050c7291 */ /* 0x004fc6000f8ec03f */
[----:B------:R-:W-:Y:S02]  /*0140*/  LEA.HI R3, R3, R0, RZ, 0x4 ;  /* 0x0000000003037211 */ /* 0x000fe400078f20ff */
[----:B-1----:R-:W-:Y:S02]  /*0150*/  IABS R10, R5 ;  /* 0x00000005000a7213 */ /* 0x002fe40000000000 */
[----:B------:R-:W-:-:S05]  /*0160*/  SHF.R.S32.HI R3, RZ, 0x4, R3 ;  /* 0x00000004ff037819 */ /* 0x000fca0000011403 */
[----:B------:R-:W-:-:S05]  /*0170*/  IMAD.SHL.U32 R4, R3, 0x8, RZ ;  /* 0x0000000803047824 */ /* 0x000fca00078e00ff */
[-C--:B------:R-:W-:Y:S02]  /*0180*/  IABS R7, R4.reuse ;  /* 0x0000000400077213 */ /* 0x080fe40000000000 */
[----:B------:R-:W-:Y:S02]  /*0190*/  IABS R12, R4 ;  /* 0x00000004000c7213 */ /* 0x000fe40000000000 */
[----:B------:R-:W0:Y:S08]  /*01a0*/  I2F.RP R0, R7 ;  /* 0x0000000700007306 */ /* 0x000e300000209400 */
[----:B0-----:R-:W0:Y:S02]  /*01b0*/  MUFU.RCP R0, R0 ;  /* 0x0000000000007308 */ /* 0x001e240000001000 */
[----:B0-----:R-:W-:-:S02]  /*01c0*/  VIADD R2, R0, 0xffffffe ;  /* 0x0ffffffe00027836 */ /* 0x001fc40000000000 */
[----:B------:R-:W-:-:S04]  /*01d0*/  IMAD.MOV R0, RZ, RZ, -R12 ;  /* 0x000000ffff007224 */ /* 0x000fc800078e0a0c */
[----:B------:R0:W1:Y:S02]  /*01e0*/  F2I.FTZ.U32.TRUNC.NTZ R3, R2 ;  /* 0x0000000200037305 */ /* 0x000064000021f000 */
[----:B0-----:R-:W-:Y:S02]  /*01f0*/  IMAD.MOV.U32 R2, RZ, RZ, RZ ;  /* 0x000000ffff027224 */ /* 0x001fe400078e00ff */
[----:B-1----:R-:W-:-:S04]  /*0200*/  IMAD.MOV R6, RZ, RZ, -R3 ;  /* 0x000000ffff067224 */ /* 0x002fc800078e0a03 */
[----:B------:R-:W-:Y:S02]  /*0210*/  IMAD R11, R6, R7, RZ ;  /* 0x00000007060b7224 */ /* 0x000fe400078e02ff */
[----:B------:R-:W-:Y:S02]  /*0220*/  IMAD.MOV.U32 R6, RZ, RZ, R10 ;  /* 0x000000ffff067224 */ /* 0x000fe400078e000a */
[----:B------:R-:W-:-:S06]  /*0230*/  IMAD.HI.U32 R3, R3, R11, R2 ;  /* 0x0000000b03037227 */ /* 0x000fcc00078e0002 */
[----:B------:R-:W-:-:S04]  /*0240*/  IMAD.HI.U32 R3, R3, R6, RZ ;  /* 0x0000000603037227 */ /* 0x000fc800078e00ff */
[----:B------:R-:W-:-:S05]  /*0250*/  IMAD R0, R3, R0, R6 ;  /* 0x0000000003007224 */ /* 0x000fca00078e0206 */
[----:B------:R-:W-:-:S13]  /*0260*/  ISETP.GT.U32.AND P1, PT, R7, R0, PT ;  /* 0x000000000700720c */ /* 0x000fda0003f24070 */
[----:B------:R-:W-:Y:S02]  /*0270*/  @!P1 IMAD.IADD R0, R0, 0x1, -R7 ;  /* 0x0000000100009824 */ /* 0x000fe400078e0a07 */
[----:B------:R-:W-:Y:S01]  /*0280*/  @!P1 VIADD R3, R3, 0x1 ;  /* 0x0000000103039836 */ /* 0x000fe20000000000 */
[----:B------:R-:W-:Y:S02]  /*0290*/  ISETP.NE.AND P1, PT, R4, RZ, PT ;  /* 0x000000ff0400720c */ /* 0x000fe40003f25270 */
[----:B------:R-:W-:Y:S02]  /*02a0*/  ISETP.GE.U32.AND P0, PT, R0, R7, PT ;  /* 0x000000070000720c */ /* 0x000fe40003f06070 */
[----:B------:R-:W-:-:S04]  /*02b0*/  LOP3.LUT R0, R5, R4, RZ, 0x3c, !PT ;  /* 0x0000000405007212 */ /* 0x000fc800078e3cff */
[----:B------:R-:W-:Y:S01]  /*02c0*/  ISETP.GE.AND P2, PT, R0, RZ, PT ;  /* 0x000000ff0000720c */ /* 0x000fe20003f46270 */
[----:B------:R-:W-:-:S06]  /*02d0*/  VIADD R0, R8, 0xff ;  /* 0x000000ff08007836 */ /* 0x000fcc0000000000 */
[----:B------:R-:W-:-:S04]  /*02e0*/  @P0 VIADD R3, R3, 0x1 ;  /* 0x0000000103030836 */ /* 0x000fc80000000000 */
[----:B------:R-:W-:Y:S01]  /*02f0*/  IMAD.MOV.U32 R2, RZ, RZ, R3 ;  /* 0x000000ffff027224 */ /* 0x000fe200078e0003 */
[----:B------:R-:W-:-:S03]  /*0300*/  SHF.R.S32.HI R3, RZ, 0x1f, R0 ;  /* 0x0000001fff037819 */ /* 0x000fc60000011400 */
[----:B------:R-:W-:Y:S01]  /*0310*/  @!P2 IMAD.MOV R2, RZ, RZ, -R2 ;  /* 0x000000ffff02a224 */ /* 0x000fe200078e0a02 */
[----:B------:R-:W-:Y:S02]  /*0320*/  @!P1 LOP3.LUT R2, RZ, R4, RZ, 0x33, !PT ;  /* 0x00000004ff029212 */ /* 0x000fe400078e33ff */
[----:B------:R-:W-:-:S03]  /*0330*/  LEA.HI R3, R3, R0, RZ, 0x8 ;  /* 0x0000000003037211 */ /* 0x000fc600078f40ff */
[----:B------:R-:W-:Y:S02]  /*0340*/  IMAD.SHL.U32 R6, R2, 0x8, RZ ;  /* 0x0000000802067824 */ /* 0x000fe400078e00ff */
[----:B------:R-:W-:-:S03]  /*0350*/  IMAD.MOV R2, RZ, RZ, -R2 ;  /* 0x000000ffff027224 */ /* 0x000fc600078e0a02 */
[----:B------:R-:W-:Y:S01]  /*0360*/  LEA.HI.SX32 R3, R3, -R6, 0x18 ;  /* 0x8000000603037211 */ /* 0x000fe200078fc2ff */
[----:B------:R-:W-:-:S03]  /*0370*/  IMAD R4, R4, R2, R5 ;  /* 0x0000000204047224 */ /* 0x000fc600078e0205 */
[----:B------:R-:W-:Y:S02]  /*0380*/  VIMNMX R13, R3, 0x8, PT ;  /* 0x00000008030d7848 */ /* 0x000fe40003fe0100 */
[----:B------:R-:W-:Y:S02]  /*0390*/  IABS R11, R4 ;  /* 0x00000004000b7213 */ /* 0x000fe40000000000 */
[----:B------:R-:W-:-:S04]  /*03a0*/  IABS R7, R13 ;  /* 0x0000000d00077213 */ /* 0x000fc80000000000 */
[----:B------:R-:W0:Y:S08]  /*03b0*/  I2F.RP R0, R7 ;  /* 0x0000000700007306 */ /* 0x000e300000209400 */
[----:B0-----:R-:W0:Y:S02]  /*03c0*/  MUFU.RCP R0, R0 ;  /* 0x0000000000007308 */ /* 0x001e240000001000 */
[----:B0-----:R-:W-:-:S06]  /*03d0*/  VIADD R3, R0, 0xffffffe ;  /* 0x0ffffffe00037836 */ /* 0x001fcc0000000000 */
[----:B------:R-:W0:Y:S02]  /*03e0*/  F2I.FTZ.U32.TRUNC.NTZ R3, R3 ;  /* 0x0000000300037305 */ /* 0x000e24000021f000 */
[----:B0-----:R-:W-:-:S04]  /*03f0*/  IMAD.MOV R10, RZ, RZ, -R3 ;  /* 0x000000ffff0a7224 */ /* 0x001fc800078e0a03 */
[----:B------:R-:W-:Y:S01]  /*0400*/  IMAD.MOV.U32 R2, RZ, RZ, R10 ;  /* 0x000000ffff027224 */ /* 0x000fe200078e000a */
[----:B------:R-:W-:-:S03]  /*0410*/  IABS R10, R13 ;  /* 0x0000000d000a7213 */ /* 0x000fc60000000000 */
[----:B------:R-:W-:Y:S02]  /*0420*/  IMAD R5, R2, R7, RZ ;  /* 0x0000000702057224 */ /* 0x000fe400078e02ff */
[----:B------:R-:W-:Y:S02]  /*0430*/  IMAD.MOV.U32 R2, RZ, RZ, RZ ;  /* 0x000000ffff027224 */ /* 0x000fe400078e00ff */
[----:B------:R-:W-:Y:S02]  /*0440*/  IMAD.MOV R0, RZ, RZ, -R10 ;  /* 0x000000ffff007224 */ /* 0x000fe400078e0a0a */
[----:B------:R-:W-:Y:S01]  /*0450*/  IMAD.HI.U32 R2, R3, R5, R2 ;  /* 0x0000000503027227 */ /* 0x000fe200078e0002 */
[----:B------:R-:W-:-:S04]  /*0460*/  LOP3.LUT R3, R4, R13, RZ, 0x3c, !PT ;  /* 0x0000000d04037212 */ /* 0x000fc800078e3cff */
[----:B------:R-:W-:Y:S01]  /*0470*/  ISETP.GE.AND P2, PT, R3, RZ, PT ;  /* 0x000000ff0300720c */ /* 0x000fe20003f46270 */
[----:B------:R-:W-:-:S04]  /*0480*/  IMAD.HI.U32 R2, R2, R11, RZ ;  /* 0x0000000b02027227 */ /* 0x000fc800078e00ff */
[----:B------:R-:W-:-:S05]  /*0490*/  IMAD R0, R2, R0, R11 ;  /* 0x0000000002007224 */ /* 0x000fca00078e020b */
[----:B------:R-:W-:-:S13]  /*04a0*/  ISETP.GT.U32.AND P1, PT, R7, R0, PT ;  /* 0x000000000700720c */ /* 0x000fda0003f24070 */
[----:B------:R-:W-:Y:S02]  /*04b0*/  @!P1 IMAD.IADD R0, R0, 0x1, -R7 ;  /* 0x0000000100009824 */ /* 0x000fe400078e0a07 */
[----:B------:R-:W-:Y:S01]  /*04c0*/  @!P1 VIADD R2, R2, 0x1 ;  /* 0x0000000102029836 */ /* 0x000fe20000000000 */
[----:B------:R-:W-:Y:S02]  /*04d0*/  ISETP.NE.AND P1, PT, R13, RZ, PT ;  /* 0x000000ff0d00720c */ /* 0x000fe40003f25270 */
[----:B------:R-:W-:Y:S02]  /*04e0*/  ISETP.GE.U32.AND P0, PT, R0, R7, PT ;  /* 0x000000070000720c */ /* 0x000fe40003f06070 */
[----:B------:R-:W0:Y:S11]  /*04f0*/  S2R R0, SR_TID.X ;  /* 0x0000000000007919 */ /* 0x000e360000002100 */
[----:B------:R-:W-:Y:S01]  /*0500*/  @P0 VIADD R2, R2, 0x1 ;  /* 0x0000000102020836 */ /* 0x000fe20000000000 */
[----:B------:R-:W-:-:S03]  /*0510*/  PLOP3.LUT P0, PT, PT, PT, UP0, 0x80, 0x0 ;  /* 0x000000000000781c */ /* 0x000fc60003f0f008 */
[----:B------:R-:W-:-:S04]  /*0520*/  IMAD.MOV.U32 R15, RZ, RZ, R2 ;  /* 0x000000ffff0f7224 */ /* 0x000fc800078e0002 */
[----:B------:R-:W-:Y:S01]  /*0530*/  @!P2 IMAD.MOV R15, RZ, RZ, -R15 ;  /* 0x000000ffff0fa224 */ /* 0x000fe200078e0a0f */
[----:B------:R-:W-:-:S05]  /*0540*/  @!P1 LOP3.LUT R15, RZ, R13, RZ, 0x33, !PT ;  /* 0x0000000dff0f9212 */ /* 0x000fca00078e33ff */
[----:B------:R-:W-:Y:S02]  /*0550*/  IMAD.MOV R2, RZ, RZ, -R15 ;  /* 0x000000ffff027224 */ /* 0x000fe400078e0a0f */
[----:B------:R-:W-:Y:S02]  /*0560*/  IMAD.SHL.U32 R15, R15, 0x10, RZ ;  /* 0x000000100f0f7824 */ /* 0x000fe400078e00ff */
[----:B------:R-:W-:Y:S01]  /*0570*/  IMAD R2, R13, R2, R4 ;  /* 0x000000020d027224 */ /* 0x000fe200078e0204 */
[----:B0-----:R-:W-:-:S03]  /*0580*/  LOP3.LUT R3, R0, 0xff, RZ, 0xc0, !PT ;  /* 0x000000ff00037812 */ /* 0x001fc600078ec0ff */
[----:B------:R-:W-:Y:S01]  /*0590*/  IMAD.IADD R2, R6, 0x1, R2 ;  /* 0x0000000106027824 */ /* 0x000fe200078e0202 */
[----:B------:R-:W-:-:S03]  /*05a0*/  LOP3.LUT R4, R0, 0xe0, RZ, 0xc0, !PT ;  /* 0x000000e000047812 */ /* 0x000fc600078ec0ff */
[----:B------:R-:W-:Y:S01]  /*05b0*/  IMAD R2, R2, 0x100, R3 ;  /* 0x0000010002027824 */ /* 0x000fe200078e0203 */
[----:B------:R-:W-:Y:S06]  /*05c0*/  @!P0 BRA `(.L_x_0) ;  /* 0x0000001800b08947 */ /* 0x000fec0003800000 */
[----:B------:R-:W-:Y:S01]  /*05d0*/  IABS R11, R9 ;  /* 0x00000009000b7213 */ /* 0x000fe20000000000 */
[----:B------:R-:W-:Y:S01]  /*05e0*/  ULDC UR7, c[0x0][0x23c] ;  /* 0x00008f0000077ab9 */ /* 0x000fe20000000800 */
[----:B------:R-:W-:Y:S01]  /*05f0*/  IABS R17, R8 ;  /* 0x0000000800117213 */ /* 0x000fe20000000000 */
[----:B------:R-:W-:Y:S01]  /*0600*/  ULDC.64 UR8, c[0x0][0x218] ;  /* 0x0000860000087ab9 */ /* 0x000fe20000000a00 */
[----:B------:R-:W0:Y:S01]  /*0610*/  I2F.RP R3, R11 ;  /* 0x0000000b00037306 */ /* 0x000e220000209400 */
[----:B------:R-:W-:Y:S01]  /*0620*/  LEA.HI R14, R4, R15, RZ, 0x1b ;  /* 0x0000000f040e7211 */ /* 0x000fe200078fd8ff */
[----:B------:R-:W-:Y:S01]  /*0630*/  ULDC UR11, c[0x0][0x234] ;  /* 0x00008d00000b7ab9 */ /* 0x000fe20000000800 */
[----:B------:R-:W-:Y:S01]  /*0640*/  IABS R18, R2 ;  /* 0x0000000200127213 */ /* 0x000fe20000000000 */
[----:B------:R-:W-:Y:S01]  /*0650*/  ULDC.64 UR26, c[0x0][0x210] ;  /* 0x00008400001a7ab9 */ /* 0x000fe20000000a00 */
[----:B------:R-:W-:Y:S01]  /*0660*/  ISETP.GE.AND P6, PT, R2, RZ, PT ;  /* 0x000000ff0200720c */ /* 0x000fe20003fc6270 */
[----:B------:R-:W-:Y:S01]  /*0670*/  ULDC UR10, c[0x0][0x240] ;  /* 0x00009000000a7ab9 */ /* 0x000fe20000000800 */
[----:B------:R-:W-:Y:S01]  /*0680*/  ISETP.NE.AND P3, PT, R8, RZ, PT ;  /* 0x000000ff0800720c */ /* 0x000fe20003f65270 */
[----:B------:R-:W1:Y:S01]  /*0690*/  I2F.RP R10, R17 ;  /* 0x00000011000a7306 */ /* 0x000e620000209400 */
[----:B------:R-:W-:Y:S01]  /*06a0*/  USHF.R.S32.HI UR5, URZ, 0x1f, UR4 ;  /* 0x0000001f3f057899 */ /* 0x000fe20008011404 */
[----:B------:R-:W-:Y:S01]  /*06b0*/  CS2R R32, SRZ ;  /* 0x0000000000207805 */ /* 0x000fe2000001ff00 */
[----:B------:R-:W-:Y:S01]  /*06c0*/  UIADD3 UR6, UR12, 0x2000, URZ ;  /* 0x000020000c067890 */ /* 0x000fe2000fffe03f */
[----:B------:R-:W-:Y:S01]  /*06d0*/  CS2R R34, SRZ ;  /* 0x0000000000227805 */ /* 0x000fe2000001ff00 */
[----:B------:R-:W-:Y:S01]  /*06e0*/  ULDC UR43, c[0x0][0x230] ;  /* 0x00008c00002b7ab9 */ /* 0x000fe20000000800 */
[----:B------:R-:W-:Y:S01]  /*06f0*/  ULEA.HI UR5, UR5, UR4, URZ, 0x5 ;  /* 0x0000000405057291 */ /* 0x000fe2000f8f283f */
[----:B------:R-:W-:Y:S01]  /*0700*/  CS2R R36, SRZ ;  /* 0x0000000000247805 */ /* 0x000fe2000001ff00 */
[----:B0-----:R-:W0:Y:S01]  /*0710*/  MUFU.RCP R3, R3 ;  /* 0x0000000300037308 */ /* 0x001e220000001000 */
[----:B------:R-:W-:Y:S01]  /*0720*/  USHF.R.U32.HI UR6, URZ, 0x4, UR6 ;  /* 0x000000043f067899 */ /* 0x000fe20008011606 */
[----:B------:R-:W-:-:S02]  /*0730*/  CS2R R38, SRZ ;  /* 0x0000000000267805 */ /* 0x000fc4000001ff00 */
[----:B------:R-:W-:Y:S02]  /*0740*/  CS2R R24, SRZ ;  /* 0x0000000000187805 */ /* 0x000fe4000001ff00 */
[----:B------:R-:W-:Y:S02]  /*0750*/  CS2R R26, SRZ ;  /* 0x00000000001a7805 */ /* 0x000fe4000001ff00 */
[----:B------:R-:W-:Y:S02]  /*0760*/  CS2R R28, SRZ ;  /* 0x00000000001c7805 */ /* 0x000fe4000001ff00 */
[----:B------:R-:W-:Y:S01]  /*0770*/  CS2R R30, SRZ ;  /* 0x00000000001e7805 */ /* 0x000fe2000001ff00 */
[----:B------:R-:W-:Y:S01]  /*0780*/  ULDC UR17, c[0x0][0x238] ;  /* 0x00008e0000117ab9 */ /* 0x000fe20000000800 */
[----:B-1----:R-:W1:Y:S01]  /*0790*/  MUFU.RCP R10, R10 ;  /* 0x0000000a000a7308 */ /* 0x002e620000001000 */
[----:B------:R-:W-:Y:S02]  /*07a0*/  USHF.L.U32 UR18, UR7, 0x5, URZ ;  /* 0x0000000507127899 */ /* 0x000fe4000800063f */
[----:B------:R-:W-:-:S02]  /*07b0*/  UIMAD UR19, UR17, 0x1f, URZ ;  /* 0x0000001f111378a4 */ /* 0x000fc4000f8e023f */
[----:B------:R-:W-:Y:S02]  /*07c0*/  UIMAD UR20, UR17, 0x1e, URZ ;  /* 0x0000001e111478a4 */ /* 0x000fe4000f8e023f */
[----:B------:R-:W-:Y:S01]  /*07d0*/  UIMAD UR21, UR17, 0x1d, URZ ;  /* 0x0000001d111578a4 */ /* 0x000fe2000f8e023f */
[----:B0-----:R-:W-:Y:S01]  /*07e0*/  VIADD R5, R3, 0xffffffe ;  /* 0x0ffffffe03057836 */ /* 0x001fe20000000000 */
[----:B------:R-:W-:Y:S01]  /*07f0*/  UIMAD UR22, UR17, 0x1c, URZ ;  /* 0x0000001c111678a4 */ /* 0x000fe2000f8e023f */
[----:B------:R-:W-:Y:S01]  /*0800*/  VIADD R3, R14, 0x8 ;  /* 0x000000080e037836 */ /* 0x000fe20000000000 */
[----:B------:R-:W-:Y:S02]  /*0810*/  UIMAD UR23, UR17, 0x1b, URZ ;  /* 0x0000001b111778a4 */ /* 0x000fe4000f8e023f */
[----:B------:R-:W-:Y:S01]  /*0820*/  UIMAD UR24, UR17, 0x1a, URZ ;  /* 0x0000001a111878a4 */ /* 0x000fe2000f8e023f */
[----:B------:R-:W0:Y:S01]  /*0830*/  F2I.FTZ.U32.TRUNC.NTZ R5, R5 ;  /* 0x0000000500057305 */ /* 0x000e22000021f000 */
[----:B------:R-:W-:Y:S01]  /*0840*/  UIMAD UR25, UR17, 0x19, URZ ;  /* 0x00000019111978a4 */ /* 0x000fe2000f8e023f */
[----:B-1----:R-:W-:Y:S01]  /*0850*/  VIADD R6, R10, 0xffffffe ;  /* 0x0ffffffe0a067836 */ /* 0x002fe20000000000 */
[----:B------:R-:W-:Y:S01]  /*0860*/  IABS R10, R3 ;  /* 0x00000003000a7213 */ /* 0x000fe20000000000 */
[----:B------:R-:W-:-:S02]  /*0870*/  UIMAD UR28, UR17, 0x17, URZ ;  /* 0x00000017111c78a4 */ /* 0x000fc4000f8e023f */
[----:B------:R-:W-:Y:S02]  /*0880*/  UIMAD UR29, UR17, 0x16, URZ ;  /* 0x00000016111d78a4 */ /* 0x000fe4000f8e023f */
[----:B------:R1:W2:Y:S01]  /*0890*/  F2I.FTZ.U32.TRUNC.NTZ R7, R6 ;  /* 0x0000000600077305 */ /* 0x0002a2000021f000 */
[----:B------:R-:W-:Y:S02]  /*08a0*/  UIMAD UR30, UR17, 0x15, URZ ;  /* 0x00000015111e78a4 */ /* 0x000fe4000f8e023f */
[----:B------:R-:W-:Y:S02]  /*08b0*/  UIMAD UR31, UR17, 0x14, URZ ;  /* 0x00000014111f78a4 */ /* 0x000fe4000f8e023f */
[----:B------:R-:W-:Y:S01]  /*08c0*/  UIMAD UR32, UR17, 0x13, URZ ;  /* 0x00000013112078a4 */ /* 0x000fe2000f8e023f */
[----:B0-----:R-:W-:Y:S01]  /*08d0*/  IMAD.MOV R12, RZ, RZ, -R5 ;  /* 0x000000ffff0c7224 */ /* 0x001fe200078e0a05 */
[----:B------:R-:W-:Y:S01]  /*08e0*/  UIMAD UR33, UR17, 0x12, URZ ;  /* 0x00000012112178a4 */ /* 0x000fe2000f8e023f */
[----:B-1----:R-:W-:Y:S01]  /*08f0*/  IMAD.MOV.U32 R6, RZ, RZ, RZ ;  /* 0x000000ffff067224 */ /* 0x002fe200078e00ff */
[----:B------:R-:W-:Y:S01]  /*0900*/  UIMAD UR34, UR17, 0x11, URZ ;  /* 0x00000011112278a4 */ /* 0x000fe2000f8e023f */
[----:B------:R-:W-:Y:S01]  /*0910*/  IMAD.MOV.U32 R4, RZ, RZ, R12 ;  /* 0x000000ffff047224 */ /* 0x000fe200078e000c */
[----:B------:R-:W-:Y:S01]  /*0920*/  IABS R12, R14 ;  /* 0x0000000e000c7213 */ /* 0x000fe20000000000 */
[----:B------:R-:W-:Y:S01]  /*0930*/  USHF.L.U32 UR35, UR17, 0x4, URZ ;  /* 0x0000000411237899 */ /* 0x000fe2000800063f */
[----:B--2---:R-:W-:Y:S01]  /*0940*/  IMAD.MOV R16, RZ, RZ, -R7 ;  /* 0x000000ffff107224 */ /* 0x004fe200078e0a07 */
[----:B------:R-:W-:-:S02]  /*0950*/  UIMAD UR36, UR17, 0xf, URZ ;  /* 0x0000000f112478a4 */ /* 0x000fc4000f8e023f */
[----:B------:R-:W-:Y:S01]  /*0960*/  UIMAD UR37, UR17, 0xe, URZ ;  /* 0x0000000e112578a4 */ /* 0x000fe2000f8e023f */
[----:B------:R-:W-:Y:S01]  /*0970*/  IMAD R13, R16, R17, RZ ;  /* 0x00000011100d7224 */ /* 0x000fe200078e02ff */
[----:B------:R-:W-:Y:S02]  /*0980*/  UIMAD UR38, UR17, 0xd, URZ ;  /* 0x0000000d112678a4 */ /* 0x000fe4000f8e023f */
[----:B------:R-:W-:Y:S01]  /*0990*/  UIMAD UR39, UR17, 0xc, URZ ;  /* 0x0000000c112778a4 */ /* 0x000fe2000f8e023f */
[----:B------:R-:W-:Y:S01]  /*09a0*/  IMAD.HI.U32 R6, R7, R13, R6 ;  /* 0x0000000d07067227 */ /* 0x000fe200078e0006 */
[----:B------:R-:W-:Y:S02]  /*09b0*/  UIMAD UR40, UR17, 0xb, URZ ;  /* 0x0000000b112878a4 */ /* 0x000fe4000f8e023f */
[----:B------:R-:W-:Y:S01]  /*09c0*/  UIMAD UR41, UR17, 0x3, URZ ;  /* 0x00000003112978a4 */ /* 0x000fe2000f8e023f */
[----:B------:R-:W-:Y:S01]  /*09d0*/  IMAD R7, R4, R11, RZ ;  /* 0x0000000b04077224 */ /* 0x000fe200078e02ff */
[----:B------:R-:W-:Y:S01]  /*09e0*/  USHF.L.U32 UR42, UR17, 0x1, URZ ;  /* 0x00000001112a7899 */ /* 0x000fe2000800063f */
[----:B------:R-:W-:Y:S01]  /*09f0*/  IMAD.MOV.U32 R4, RZ, RZ, RZ ;  /* 0x000000ffff047224 */ /* 0x000fe200078e00ff */
[----:B------:R-:W-:Y:S01]  /*0a00*/  USHF.R.S32.HI UR13, URZ, 0x5, UR5 ;  /* 0x000000053f0d7899 */ /* 0x000fe20008011405 */
[----:B------:R-:W-:Y:S01]  /*0a10*/  IMAD.MOV.U32 R13, RZ, RZ, R18 ;  /* 0x000000ffff0d7224 */ /* 0x000fe200078e0012 */
[----:B------:R-:W-:Y:S01]  /*0a20*/  USGXT.U32 UR6, UR6, 0xe ;  /* 0x0000000e0606789a */ /* 0x000fe20008000000 */
[----:B------:R-:W-:-:S04]  /*0a30*/  IMAD.HI.U32 R4, R5, R7, R4 ;  /* 0x0000000705047227 */ /* 0x000fc800078e0004 */
[----:B------:R-:W-:Y:S02]  /*0a40*/  IMAD.MOV.U32 R7, RZ, RZ, R10 ;  /* 0x000000ffff077224 */ /* 0x000fe400078e000a */
[----:B------:R-:W-:-:S04]  /*0a50*/  IMAD.HI.U32 R6, R6, R13, RZ ;  /* 0x0000000d06067227 */ /* 0x000fc800078e00ff */
[----:B------:R-:W-:-:S04]  /*0a60*/  IMAD.HI.U32 R5, R4, R7, RZ ;  /* 0x0000000704057227 */ /* 0x000fc800078e00ff */
[----:B------:R-:W-:-:S04]  /*0a70*/  IMAD.HI.U32 R4, R4, R12, RZ ;  /* 0x0000000c04047227 */ /* 0x000fc800078e00ff */
[----:B------:R-:W-:Y:S02]  /*0a80*/  IMAD.MOV R10, RZ, RZ, -R5 ;  /* 0x000000ffff0a7224 */ /* 0x000fe400078e0a05 */
[----:B------:R-:W-:Y:S02]  /*0a90*/  IMAD.MOV R5, RZ, RZ, -R4 ;  /* 0x000000ffff057224 */ /* 0x000fe400078e0a04 */
[----:B------:R-:W-:Y:S02]  /*0aa0*/  IMAD.MOV R6, RZ, RZ, -R6 ;  /* 0x000000ffff067224 */ /* 0x000fe400078e0a06 */
[----:B------:R-:W-:Y:S02]  /*0ab0*/  IMAD R5, R11, R5, R12 ;  /* 0x000000050b057224 */ /* 0x000fe400078e020c */
[----:B------:R-:W-:Y:S02]  /*0ac0*/  IMAD R6, R17, R6, R13 ;  /* 0x0000000611067224 */ /* 0x000fe400078e020d */
[C---:B------:R-:W-:Y:S01]  /*0ad0*/  IMAD R4, R11.reuse, R10, R7 ;  /* 0x0000000a0b047224 */ /* 0x040fe200078e0207 */
[----:B------:R-:W-:Y:S01]  /*0ae0*/  ISETP.GT.U32.AND P2, PT, R11, R5, PT ;  /* 0x000000050b00720c */ /* 0x000fe20003f44070 */
[----:B------:R-:W-:Y:S01]  /*0af0*/  IMAD.SHL.U32 R13, R0, 0x20, RZ ;  /* 0x00000020000d7824 */ /* 0x000fe200078e00ff */
[----:B------:R-:W-:-:S02]  /*0b00*/  ISETP.GT.U32.AND P1, PT, R17, R6, PT ;  /* 0x000000061100720c */ /* 0x000fc40003f24070 */
[----:B------:R-:W-:Y:S02]  /*0b10*/  ISETP.GT.U32.AND P0, PT, R11, R4, PT ;  /* 0x000000040b00720c */ /* 0x000fe40003f04070 */
[--C-:B------:R-:W-:Y:S02]  /*0b20*/  SHF.R.S32.HI R7, RZ, 0x2, R0.reuse ;  /* 0x00000002ff077819 */ /* 0x100fe40000011400 */
[----:B------:R-:W-:Y:S02]  /*0b30*/  SHF.R.U32.HI R10, RZ, 0x5, R0 ;  /* 0x00000005ff0a7819 */ /* 0x000fe40000011600 */
[----:B------:R-:W-:Y:S02]  /*0b40*/  SGXT R7, R7, 0x1 ;  /* 0x000000010707781a */ /* 0x000fe40000000200 */
[----:B------:R-:W-:Y:S01]  /*0b50*/  R2UR UR16, R10 ;  /* 0x000000000a1072ca */ /* 0x000fe200000e0000 */
[----:B------:R-:W-:Y:S01]  /*0b60*/  @!P2 IMAD.IADD R5, R5, 0x1, -R11 ;  /* 0x000000010505a824 */ /* 0x000fe200078e0a0b */
[----:B------:R-:W-:Y:S01]  /*0b70*/  ISETP.GE.AND P2, PT, R3, RZ, PT ;  /* 0x000000ff0300720c */ /* 0x000fe20003f46270 */
[----:B------:R-:W-:Y:S01]  /*0b80*/  @!P1 IMAD.IADD R6, R6, 0x1, -R17 ;  /* 0x0000000106069824 */ /* 0x000fe200078e0a11 */
[----:B------:R-:W-:Y:S01]  /*0b90*/  LOP3.LUT R3, R0, 0x1f, RZ, 0xc0, !PT ;  /* 0x0000001f00037812 */ /* 0x000fe200078ec0ff */
[----:B------:R-:W-:Y:S01]  /*0ba0*/  @!P0 IMAD.IADD R4, R4, 0x1, -R11 ;  /* 0x0000000104048824 */ /* 0x000fe200078e0a0b */
[----:B------:R-:W-:-:S02]  /*0bb0*/  ISETP.GT.U32.AND P5, PT, R11, R5, PT ;  /* 0x000000050b00720c */ /* 0x000fc40003fa4070 */
[----:B------:R-:W-:Y:S01]  /*0bc0*/  ISETP.GT.U32.AND P1, PT, R17, R6, PT ;  /* 0x000000061100720c */ /* 0x000fe20003f24070 */
[----:B------:R-:W-:Y:S01]  /*0bd0*/  IMAD R3, R3, UR7, RZ ;  /* 0x0000000703037c24 */ /* 0x000fe2000f8e02ff */
[----:B------:R-:W-:Y:S01]  /*0be0*/  ISETP.GT.U32.AND P4, PT, R11, R4, PT ;  /* 0x000000040b00720c */ /* 0x000fe20003f84070 */
[----:B------:R-:W-:Y:S01]  /*0bf0*/  UMOV UR7, 0xc0000010 ;  /* 0xc000001000077882 */ /* 0x000fe20000000000 */
[----:B------:R-:W-:Y:S02]  /*0c00*/  ISETP.GE.AND P0, PT, R14, RZ, PT ;  /* 0x000000ff0e00720c */ /* 0x000fe40003f06270 */
[----:B------:R-:W-:-:S04]  /*0c10*/  LOP3.LUT R10, R7, 0x90, RZ, 0xc0, !PT ;  /* 0x00000090070a7812 */ /* 0x000fc800078ec0ff */
[----:B------:R-:W-:Y:S01]  /*0c20*/  LOP3.LUT R13, R10, 0x1f60, R13, 0xf8, !PT ;  /* 0x00001f600a0d7812 */ /* 0x000fe200078ef80d */
[----:B------:R-:W-:Y:S02]  /*0c30*/  @!P5 IMAD.IADD R5, R5, 0x1, -R11 ;  /* 0x000000010505d824 */ /* 0x000fe400078e0a0b */
[----:B------:R-:W-:Y:S01]  /*0c40*/  @!P1 IMAD.IADD R6, R6, 0x1, -R17 ;  /* 0x0000000106069824 */ /* 0x000fe200078e0a11 */
[----:B------:R-:W-:Y:S01]  /*0c50*/  ISETP.NE.AND P1, PT, R9, RZ, PT ;  /* 0x000000ff0900720c */ /* 0x000fe20003f25270 */
[----:B------:R-:W-:Y:S01]  /*0c60*/  @!P4 IMAD.IADD R4, R4, 0x1, -R11 ;  /* 0x000000010404c824 */ /* 0x000fe200078e0a0b */
[----:B------:R-:W-:Y:S01]  /*0c70*/  LOP3.LUT R9, RZ, R9, RZ, 0x33, !PT ;  /* 0x00000009ff097212 */ /* 0x000fe200078e33ff */
[----:B------:R-:W-:Y:S01]  /*0c80*/  @!P0 IMAD.MOV R5, RZ, RZ, -R5 ;  /* 0x000000ffff058224 */ /* 0x000fe200078e0a05 */
[C---:B------:R-:W-:Y:S01]  /*0c90*/  IADD3 R12, P0, R3.reuse, UR8, RZ ;  /* 0x00000008030c7c10 */ /* 0x040fe2000ff1e0ff */
[----:B------:R-:W-:Y:S01]  /*0ca0*/  @!P6 IMAD.MOV R6, RZ, RZ, -R6 ;  /* 0x000000ffff06e224 */ /* 0x000fe200078e0a06 */
[----:B------:R-:W-:Y:S01]  /*0cb0*/  @!P3 LOP3.LUT R6, RZ, R8, RZ, 0x33, !PT ;  /* 0x00000008ff06b212 */ /* 0x000fe200078e33ff */
[----:B------:R-:W-:Y:S01]  /*0cc0*/  @!P2 IMAD.MOV R4, RZ, RZ, -R4 ;  /* 0x000000ffff04a224 */ /* 0x000fe200078e0a04 */
[----:B------:R-:W-:Y:S01]  /*0cd0*/  LEA.HI.X.SX32 R7, R3, UR9, 0x1, P0 ;  /* 0x0000000903077c11 */ /* 0x000fe200080f0eff */
[----:B------:R-:W-:Y:S01]  /*0ce0*/  IMAD.U32 R10, RZ, RZ, UR43 ;  /* 0x0000002bff0a7e24 */ /* 0x000fe2000f8e00ff */
[----:B------:R-:W-:Y:S01]  /*0cf0*/  SHF.R.S32.HI R3, RZ, 0x7, R0 ;  /* 0x00000007ff037819 */ /* 0x000fe20000011400 */
[----:B------:R-:W-:Y:S01]  /*0d00*/  IMAD R6, R6, UR11, RZ ;  /* 0x0000000b06067c24 */ /* 0x000fe2000f8e02ff */
[----:B------:R-:W-:-:S02]  /*0d10*/  SEL R4, R9, R4, !P1 ;  /* 0x0000000409047207 */ /* 0x000fc40004800000 */
[----:B------:R-:W-:Y:S02]  /*0d20*/  SEL R8, R9, R5, !P1 ;  /* 0x0000000509087207 */ /* 0x000fe40004800000 */
[----:B------:R-:W-:Y:S01]  /*0d30*/  SGXT R3, R3, 0x1 ;  /* 0x000000010303781a */ /* 0x000fe20000000200 */
[----:B------:R-:W-:Y:S01]  /*0d40*/  IMAD R9, R4, UR10, RZ ;  /* 0x0000000a04097c24 */ /* 0x000fe2000f8e02ff */
[----:B------:R-:W-:Y:S01]  /*0d50*/  IADD3 R14, P1, R6, UR26, RZ ;  /* 0x0000001a060e7c10 */ /* 0x000fe2000ff3e0ff */
[----:B------:R-:W-:Y:S01]  /*0d60*/  IMAD R8, R8, UR10, RZ ;  /* 0x0000000a08087c24 */ /* 0x000fe2000f8e02ff */
[----:B------:R-:W-:Y:S01]  /*0d70*/  LOP3.LUT R3, R3, 0x90, RZ, 0xc0, !PT ;  /* 0x0000009003037812 */ /* 0x000fe200078ec0ff */
[----:B------:R-:W-:Y:S01]  /*0d80*/  ULDC UR26, c[0x0][0x238] ;  /* 0x00008e00001a7ab9 */ /* 0x000fe20000000800 */
[----:B------:R-:W-:Y:S01]  /*0d90*/  LEA.HI.X.SX32 R11, R6, UR27, 0x1, P1 ;  /* 0x0000001b060b7c11 */ /* 0x000fe200088f0eff */
[----:B------:R-:W-:Y:S01]  /*0da0*/  UIMAD UR27, UR17, 0x18, URZ ;  /* 0x00000018111b78a4 */ /* 0x000fe2000f8e023f */
[----:B------:R-:W-:-:S02]  /*0db0*/  LOP3.LUT R6, R3, 0x7f, R0, 0x78, !PT ;  /* 0x0000007f03067812 */ /* 0x000fc400078e7800 */
[----:B------:R-:W-:Y:S02]  /*0dc0*/  LOP3.LUT R5, R13, 0x10, RZ, 0x3c, !PT ;  /* 0x000000100d057812 */ /* 0x000fe400078e3cff */
[----:B------:R-:W-:Y:S02]  /*0dd0*/  SHF.R.S32.HI R4, RZ, 0x1f, R9 ;  /* 0x0000001fff047819 */ /* 0x000fe40000011409 */
[----:B------:R-:W-:-:S07]  /*0de0*/  SHF.R.S32.HI R3, RZ, 0x1f, R8 ;  /* 0x0000001fff037819 */ /* 0x000fce0000011408 */
.L_x_1:
[C---:B------:R-:W-:Y:S01]  /*0df0*/  ISETP.GT.AND P2, PT, R10.reuse, 0x2, PT ;  /* 0x000000020a00780c */ /* 0x040fe20003f44270 */
[----:B------:R-:W-:Y:S01]  /*0e00*/  IMAD.U32 R22, RZ, RZ, UR42 ;  /* 0x0000002aff167e24 */ /* 0x000fe2000f8e00ff */
[----:B------:R-:W-:Y:S01]  /*0e10*/  ISETP.GT.AND P3, PT, R10, 0x3, PT ;  /* 0x000000030a00780c */ /* 0x000fe20003f64270 */
[----:B------:R-:W-:Y:S01]  /*0e20*/  IMAD.U32 R20, RZ, RZ, UR41 ;  /* 0x00000029ff147e24 */ /* 0x000fe2000f8e00ff */
[C---:B------:R-:W-:Y:S02]  /*0e30*/  IADD3 R16, P1, R14.reuse, UR42, RZ ;  /* 0x0000002a0e107c10 */ /* 0x040fe4000ff3e0ff */
[----:B------:R-:W-:Y:S02]  /*0e40*/  IADD3 R18, P0, R14, UR41, RZ ;  /* 0x000000290e127c10 */ /* 0x000fe4000ff1e0ff */
[----:B------:R-:W-:Y:S02]  /*0e50*/  PRMT R40, RZ, 0x7610, R40 ;  /* 0x00007610ff287816 */ /* 0x000fe40000000028 */
[----:B------:R-:W-:-:S02]  /*0e60*/  PRMT R56, RZ, 0x7610, R56 ;  /* 0x00007610ff387816 */ /* 0x000fc40000000038 */
[-C--:B------:R-:W-:Y:S02]  /*0e70*/  LEA.HI.X.SX32 R17, R22, R11.reuse, 0x1, P1 ;  /* 0x0000000b16117211 */ /* 0x080fe400008f0eff */
[----:B------:R-:W-:Y:S01]  /*0e80*/  LEA.HI.X.SX32 R19, R20, R11, 0x1, P0 ;  /* 0x0000000b14137211 */ /* 0x000fe200000f0eff */
[----:B------:R-:W-:Y:S02]  /*0e90*/  USHF.L.U32 UR4, UR17, 0x2, URZ ;  /* 0x0000000211047899 */ /* 0x000fe4000800063f */
[----:B------:R-:W-:Y:S01]  /*0ea0*/  UIMAD UR5, UR17, 0x5, URZ ;  /* 0x00000005110578a4 */ /* 0x000fe2000f8e023f */
[----:B------:R0:W2:Y:S01]  /*0eb0*/  @P2 LDG.E.U8 R40, desc[UR14][R16.64] ;  /* 0x0000000e10282981 */ /* 0x0000a2000c1e1100 */
[----:B------:R-:W-:-:S03]  /*0ec0*/  ISETP.GT.AND P2, PT, R10, 0x4, PT ;  /* 0x000000040a00780c */ /* 0x000fc60003f44270 */
[----:B------:R1:W3:Y:S01]  /*0ed0*/  @P3 LDG.E.U8 R56, desc[UR14][R18.64] ;  /* 0x0000000e12383981 */ /* 0x0002e2000c1e1100 */
[----:B------:R-:W-:Y:S01]  /*0ee0*/  ISETP.GT.AND P3, PT, R10, 0x5, PT ;  /* 0x000000050a00780c */ /* 0x000fe20003f64270 */
[----:B------:R-:W-:Y:S01]  /*0ef0*/  IMAD.U32 R44, RZ, RZ, UR4 ;  /* 0x00000004ff2c7e24 */ /* 0x000fe2000f8e00ff */
[C---:B------:R-:W-:Y:S01]  /*0f00*/  IADD3 R22, P1, R14.reuse, UR4, RZ ;  /* 0x000000040e167c10 */ /* 0x040fe2000ff3e0ff */
[----:B------:R-:W-:Y:S01]  /*0f10*/  IMAD.U32 R20, RZ, RZ, UR5 ;  /* 0x00000005ff147e24 */ /* 0x000fe2000f8e00ff */
[----:B------:R-:W-:Y:S02]  /*0f20*/  IADD3 R42, P0, R14, UR5, RZ ;  /* 0x000000050e2a7c10 */ /* 0x000fe4000ff1e0ff */
[----:B0-----:R-:W-:Y:S02]  /*0f30*/  PRMT R17, RZ, 0x7610, R17 ;  /* 0x00007610ff117816 */ /* 0x001fe40000000011 */
[----:B------:R-:W-:Y:S02]  /*0f40*/  LEA.HI.X.SX32 R23, R44, R11, 0x1, P1 ;  /* 0x0000000b2c177211 */ /* 0x000fe400008f0eff */
[----:B-1----:R-:W-:-:S02]  /*0f50*/  PRMT R19, RZ, 0x7610, R19 ;  /* 0x00007610ff137816 */ /* 0x002fc40000000013 */
[----:B------:R-:W-:Y:S01]  /*0f60*/  LEA.HI.X.SX32 R43, R20, R11, 0x1, P0 ;  /* 0x0000000b142b7211 */ /* 0x000fe200000f0eff */
[----:B------:R0:W4:Y:S04]  /*0f70*/  @P2 LDG.E.U8 R17, desc[UR14][R22.64] ;  /* 0x0000000e16112981 */ /* 0x000128000c1e1100 */
[----:B------:R-:W5:Y:S01]  /*0f80*/  @P3 LDG.E.U8 R19, desc[UR14][R42.64] ;  /* 0x0000000e2a133981 */ /* 0x000f62000c1e1100 */
[----:B------:R-:W-:Y:S01]  /*0f90*/  IMAD.U32 R16, RZ, RZ, UR17 ;  /* 0x00000011ff107e24 */ /* 0x000fe2000f8e00ff */
[----:B------:R-:W-:Y:S02]  /*0fa0*/  ISETP.GT.AND P1, PT, R10, 0x1, PT ;  /* 0x000000010a00780c */ /* 0x000fe40003f24270 */
[----:B------:R-:W-:Y:S02]  /*0fb0*/  IADD3 R20, P0, R14, UR26, RZ ;  /* 0x0000001a0e147c10 */ /* 0x000fe4000ff1e0ff */
[----:B------:R-:W-:-:S02]  /*0fc0*/  PRMT R55, RZ, 0x7610, R55 ;  /* 0x00007610ff377816 */ /* 0x000fc40000000037 */
[-C--:B------:R-:W-:Y:S01]  /*0fd0*/  LEA.HI.X.SX32 R21, R16, R11.reuse, 0x1, P0 ;  /* 0x0000000b10157211 */ /* 0x080fe200000f0eff */
[----:B------:R-:W-:Y:S01]  /*0fe0*/  IMAD.U32 R16, RZ, RZ, UR40 ;  /* 0x00000028ff107e24 */ /* 0x000fe2000f8e00ff */
[----:B------:R-:W-:Y:S01]  /*0ff0*/  IADD3 R44, P0, R14, UR40, RZ ;  /* 0x000000280e2c7c10 */ /* 0x000fe2000ff1e0ff */
[----:B------:R-:W-:Y:S01]  /*1000*/  IMAD.U32 R18, RZ, RZ, UR39 ;  /* 0x00000027ff127e24 */ /* 0x000fe2000f8e00ff */
[----:B------:R-:W-:Y:S02]  /*1010*/  ISETP.GT.AND P2, PT, R10, 0xb, PT ;  /* 0x0000000b0a00780c */ /* 0x000fe40003f44270 */
[----:B------:R-:W-:Y:S01]  /*1020*/  LEA.HI.X.SX32 R45, R16, R11, 0x1, P0 ;  /* 0x0000000b102d7211 */ /* 0x000fe200000f0eff */
[----:B------:R1:W5:Y:S01]  /*1030*/  @P1 LDG.E.U8 R55, desc[UR14][R20.64] ;  /* 0x0000000e14371981 */ /* 0x000362000c1e1100 */
[----:B------:R-:W-:Y:S01]  /*1040*/  IADD3 R46, P0, R14, UR39, RZ ;  /* 0x000000270e2e7c10 */ /* 0x000fe2000ff1e0ff */
[----:B------:R-:W-:Y:S01]  /*1050*/  IMAD.U32 R16, RZ, RZ, UR38 ;  /* 0x00000026ff107e24 */ /* 0x000fe2000f8e00ff */
[----:B------:R-:W-:-:S02]  /*1060*/  ISETP.GT.AND P3, PT, R10, 0xc, PT ;  /* 0x0000000c0a00780c */ /* 0x000fc40003f64270 */
[----:B------:R-:W-:Y:S02]  /*1070*/  IADD3 R50, P1, R14, UR38, RZ ;  /* 0x000000260e327c10 */ /* 0x000fe4000ff3e0ff */
[-C--:B------:R-:W-:Y:S02]  /*1080*/  LEA.HI.X.SX32 R47, R18, R11.reuse, 0x1, P0 ;  /* 0x0000000b122f7211 */ /* 0x080fe400000f0eff */
[----:B------:R-:W-:Y:S02]  /*1090*/  PRMT R41, RZ, 0x7610, R41 ;  /* 0x00007610ff297816 */ /* 0x000fe40000000029 */
[C---:B------:R-:W-:Y:S02]  /*10a0*/  ISETP.GT.AND P0, PT, R10.reuse, 0xe, PT ;  /* 0x0000000e0a00780c */ /* 0x040fe40003f04270 */
[----:B------:R-:W-:Y:S02]  /*10b0*/  ISETP.GT.AND P4, PT, R10, 0xd, PT ;  /* 0x0000000d0a00780c */ /* 0x000fe40003f84270 */
[----:B------:R-:W-:Y:S01]  /*10c0*/  LEA.HI.X.SX32 R51, R16, R11, 0x1, P1 ;  /* 0x0000000b10337211 */ /* 0x000fe200008f0eff */
[----:B------:R-:W-:Y:S01]  /*10d0*/  IMAD.U32 R16, RZ, RZ, UR37 ;  /* 0x00000025ff107e24 */ /* 0x000fe2000f8e00ff */
[----:B0-----:R-:W-:Y:S01]  /*10e0*/  PRMT R22, RZ, 0x7610, R22 ;  /* 0x00007610ff167816 */ /* 0x001fe20000000016 */
[----:B------:R0:W5:Y:S01]  /*10f0*/  @P2 LDG.E.U8 R41, desc[UR14][R44.64] ;  /* 0x0000000e2c292981 */ /* 0x000162000c1e1100 */
[----:B-1----:R-:W-:-:S02]  /*1100*/  IADD3 R20, P1, R14, UR37, RZ ;  /* 0x000000250e147c10 */ /* 0x002fc4000ff3e0ff */
[----:B------:R-:W-:Y:S02]  /*1110*/  PRMT R54, RZ, 0x7610, R54 ;  /* 0x00007610ff367816 */ /* 0x000fe40000000036 */
[----:B------:R-:W-:Y:S01]  /*1120*/  LEA.HI.X.SX32 R21, R16, R11, 0x1, P1 ;  /* 0x0000000b10157211 */ /* 0x000fe200008f0eff */
[----:B------:R1:W5:Y:S01]  /*1130*/  @P3 LDG.E.U8 R22, desc[UR14][R46.64] ;  /* 0x0000000e2e163981 */ /* 0x000362000c1e1100 */
[----:B------:R-:W-:Y:S02]  /*1140*/  ISETP.GT.AND P3, PT, R10, 0xf, PT ;  /* 0x0000000f0a00780c */ /* 0x000fe40003f64270 */
[----:B0-----:R-:W-:Y:S01]  /*1150*/  PRMT R44, RZ, 0x7610, R44 ;  /* 0x00007610ff2c7816 */ /* 0x001fe2000000002c */
[----:B------:R-:W-:Y:S01]  /*1160*/  IMAD.U32 R16, RZ, RZ, UR36 ;  /* 0x00000024ff107e24 */ /* 0x000fe2000f8e00ff */
[C---:B------:R-:W-:Y:S01]  /*1170*/  IADD3 R42, P2, R14.reuse, UR36, RZ ;  /* 0x000000240e2a7c10 */ /* 0x040fe2000ff5e0ff */
[----:B------:R-:W-:Y:S01]  /*1180*/  IMAD.U32 R18, RZ, RZ, UR35 ;  /* 0x00000023ff127e24 */ /* 0x000fe2000f8e00ff */
[----:B------:R-:W-:Y:S01]  /*1190*/  IADD3 R48, P1, R14, UR35, RZ ;  /* 0x000000230e307c10 */ /* 0x000fe2000ff3e0ff */
[----:B------:R-:W5:Y:S01]  /*11a0*/  @P4 LDG.E.U8 R54, desc[UR14][R50.64] ;  /* 0x0000000e32364981 */ /* 0x000f62000c1e1100 */
[----:B------:R-:W-:-:S03]  /*11b0*/  ISETP.GT.AND P4, PT, R10, 0x10, PT ;  /* 0x000000100a00780c */ /* 0x000fc60003f84270 */
[----:B------:R0:W5:Y:S01]  /*11c0*/  @P0 LDG.E.U8 R44, desc[UR14][R20.64] ;  /* 0x0000000e142c0981 */ /* 0x000162000c1e1100 */
[----:B------:R-:W-:Y:S02]  /*11d0*/  ISETP.GT.AND P0, PT, R10, 0x11, PT ;  /* 0x000000110a00780c */ /* 0x000fe40003f04270 */
[-C--:B------:R-:W-:Y:S02]  /*11e0*/  LEA.HI.X.SX32 R43, R16, R11.reuse, 0x1, P2 ;  /* 0x0000000b102b7211 */ /* 0x080fe400010f0eff */
[----:B------:R-:W-:Y:S01]  /*11f0*/  LEA.HI.X.SX32 R49, R18, R11, 0x1, P1 ;  /* 0x0000000b12317211 */ /* 0x000fe200008f0eff */
[----:B------:R-:W-:Y:S01]  /*1200*/  IMAD.U32 R18, RZ, RZ, UR34 ;  /* 0x00000022ff127e24 */ /* 0x000fe2000f8e00ff */
[----:B------:R-:W-:Y:S02]  /*1210*/  PRMT R16, RZ, 0x7610, R16 ;  /* 0x00007610ff107816 */ /* 0x000fe40000000010 */
[----:B-1----:R-:W-:Y:S02]  /*1220*/  IADD3 R46, P1, R14, UR34, RZ ;  /* 0x000000220e2e7c10 */ /* 0x002fe4000ff3e0ff */
[----:B0-----:R-:W-:-:S02]  /*1230*/  PRMT R21, RZ, 0x7610, R21 ;  /* 0x00007610ff157816 */ /* 0x001fc40000000015 */
[----:B------:R-:W-:Y:S01]  /*1240*/  LEA.HI.X.SX32 R47, R18, R11, 0x1, P1 ;  /* 0x0000000b122f7211 */ /* 0x000fe200008f0eff */
[----:B------:R0:W5:Y:S01]  /*1250*/  @P3 LDG.E.U8 R16, desc[UR14][R42.64] ;  /* 0x0000000e2a103981 */ /* 0x000162000c1e1100 */
[----:B------:R-:W-:Y:S01]  /*1260*/  PRMT R45, RZ, 0x7610, R45 ;  /* 0x00007610ff2d7816 */ /* 0x000fe2000000002d */
[----:B------:R-:W-:Y:S01]  /*1270*/  IMAD.U32 R18, RZ, RZ, UR32 ;  /* 0x00000020ff127e24 */ /* 0x000fe2000f8e00ff */
[----:B------:R-:W-:Y:S01]  /*1280*/  ISETP.GT.AND P3, PT, R10, 0x12, PT ;  /* 0x000000120a00780c */ /* 0x000fe20003f64270 */
[----:B------:R-:W-:Y:S01]  /*1290*/  IMAD.U32 R20, RZ, RZ, UR33 ;  /* 0x00000021ff147e24 */ /* 0x000fe2000f8e00ff */
[----:B------:R-:W5:Y:S01]  /*12a0*/  @P0 LDG.E.U8 R21, desc[UR14][R46.64] ;  /* 0x0000000e2e150981 */ /* 0x000f62000c1e1100 */
[----:B------:R-:W-:Y:S02]  /*12b0*/  IADD3 R50, P2, R14, UR33, RZ ;  /* 0x000000210e327c10 */ /* 0x000fe4000ff5e0ff */
[----:B------:R-:W-:Y:S01]  /*12c0*/  ISETP.GT.AND P0, PT, R10, 0x14, PT ;  /* 0x000000140a00780c */ /* 0x000fe20003f04270 */
[----:B------:R1:W5:Y:S01]  /*12d0*/  @P4 LDG.E.U8 R45, desc[UR14][R48.64] ;  /* 0x0000000e302d4981 */ /* 0x000362000c1e1100 */
[----:B0-----:R-:W-:-:S02]  /*12e0*/  IADD3 R42, P1, R14, UR32, RZ ;  /* 0x000000200e2a7c10 */ /* 0x001fc4000ff3e0ff */
[----:B------:R-:W-:Y:S02]  /*12f0*/  ISETP.GT.AND P4, PT, R10, 0x13, PT ;  /* 0x000000130a00780c */ /* 0x000fe40003f84270 */
[-C--:B------:R-:W-:Y:S01]  /*1300*/  LEA.HI.X.SX32 R43, R18, R11.reuse, 0x1, P1 ;  /* 0x0000000b122b7211 */ /* 0x080fe200008f0eff */
[----:B------:R-:W-:Y:S01]  /*1310*/  IMAD.U32 R18, RZ, RZ, UR31 ;  /* 0x0000001fff127e24 */ /* 0x000fe2000f8e00ff */
[----:B------:R-:W-:Y:S02]  /*1320*/  PRMT R23, RZ, 0x7610, R23 ;  /* 0x00007610ff177816 */ /* 0x000fe40000000017 */
[-C--:B------:R-:W-:Y:S02]  /*1330*/  LEA.HI.X.SX32 R51, R20, R11.reuse, 0x1, P2 ;  /* 0x0000000b14337211 */ /* 0x080fe400010f0eff */
[----:B-1----:R-:W-:Y:S02]  /*1340*/  IADD3 R48, P1, R14, UR31, RZ ;  /* 0x0000001f0e307c10 */ /* 0x002fe4000ff3e0ff */
[----:B------:R-:W-:Y:S01]  /*1350*/  PRMT R20, RZ, 0x7610, R20 ;  /* 0x00007610ff147816 */ /* 0x000fe20000000014 */
[----:B------:R0:W5:Y:S01]  /*1360*/  @P3 LDG.E.U8 R23, desc[UR14][R50.64] ;  /* 0x0000000e32173981 */ /* 0x000162000c1e1100 */
[----:B------:R-:W-:-:S02]  /*1370*/  LEA.HI.X.SX32 R49, R18, R11, 0x1, P1 ;  /* 0x0000000b12317211 */ /* 0x000fc400008f0eff */
[----:B------:R-:W-:Y:S01]  /*1380*/  PRMT R57, RZ, 0x7610, R57 ;  /* 0x00007610ff397816 */ /* 0x000fe20000000039 */
[----:B------:R-:W-:Y:S01]  /*1390*/  IMAD.U32 R18, RZ, RZ, UR29 ;  /* 0x0000001dff127e24 */ /* 0x000fe2000f8e00ff */
[----:B------:R-:W-:Y:S01]  /*13a0*/  ISETP.GT.AND P3, PT, R10, 0x15, PT ;  /* 0x000000150a00780c */ /* 0x000fe20003f64270 */
[----:B------:R-:W-:Y:S01]  /*13b0*/  IMAD.U32 R52, RZ, RZ, UR30 ;  /* 0x0000001eff347e24 */ /* 0x000fe2000f8e00ff */
[C---:B------:R-:W-:Y:S01]  /*13c0*/  IADD3 R46, P2, R14.reuse, UR30, RZ ;  /* 0x0000001e0e2e7c10 */ /* 0x040fe2000ff5e0ff */
[----:B------:R-:W5:Y:S01]  /*13d0*/  @P0 LDG.E.U8 R20, desc[UR14][R48.64] ;  /* 0x0000000e30140981 */ /* 0x000f62000c1e1100 */
[----:B0-----:R-:W-:Y:S02]  /*13e0*/  IADD3 R50, P1, R14, UR29, RZ ;  /* 0x0000001d0e327c10 */ /* 0x001fe4000ff3e0ff */
[C---:B------:R-:W-:Y:S01]  /*13f0*/  ISETP.GT.AND P0, PT, R10.reuse, 0x17, PT ;  /* 0x000000170a00780c */ /* 0x040fe20003f04270 */
[----:B------:R0:W5:Y:S01]  /*1400*/  @P4 LDG.E.U8 R57, desc[UR14][R42.64] ;  /* 0x0000000e2a394981 */ /* 0x000162000c1e1100 */
[----:B------:R-:W-:-:S02]  /*1410*/  ISETP.GT.AND P4, PT, R10, 0x16, PT ;  /* 0x000000160a00780c */ /* 0x000fc40003f84270 */
[-C--:B------:R-:W-:Y:S01]  /*1420*/  LEA.HI.X.SX32 R51, R18, R11.reuse, 0x1, P1 ;  /* 0x0000000b12337211 */ /* 0x080fe200008f0eff */
[----:B------:R-:W-:Y:S01]  /*1430*/  IMAD.U32 R18, RZ, RZ, UR28 ;  /* 0x0000001cff127e24 */ /* 0x000fe2000f8e00ff */
[-C--:B------:R-:W-:Y:S02]  /*1440*/  LEA.HI.X.SX32 R47, R52, R11.reuse, 0x1, P2 ;  /* 0x0000000b342f7211 */ /* 0x080fe400010f0eff */
[----:B------:R-:W-:Y:S02]  /*1450*/  PRMT R60, RZ, 0x7610, R60 ;  /* 0x00007610ff3c7816 */ /* 0x000fe4000000003c */
[----:B------:R-:W-:Y:S02]  /*1460*/  IADD3 R52, P1, R14, UR28, RZ ;  /* 0x0000001c0e347c10 */ /* 0x000fe4000ff3e0ff */
[----:B------:R-:W-:Y:S02]  /*1470*/  PRMT R59, RZ, 0x7610, R59 ;  /* 0x00007610ff3b7816 */ /* 0x000fe4000000003b */
[----:B------:R-:W-:Y:S01]  /*1480*/  LEA.HI.X.SX32 R53, R18, R11, 0x1, P1 ;  /* 0x0000000b12357211 */ /* 0x000fe200008f0eff */
[----:B------:R1:W5:Y:S01]  /*1490*/  @P3 LDG.E.U8 R60, desc[UR14][R46.64] ;  /* 0x0000000e2e3c3981 */ /* 0x000362000c1e1100 */
[----:B0-----:R-:W-:Y:S01]  /*14a0*/  PRMT R42, RZ, 0x7610, R42 ;  /* 0x00007610ff2a7816 */ /* 0x001fe2000000002a */
[----:B------:R-:W-:Y:S01]  /*14b0*/  IMAD.U32 R18, RZ, RZ, UR25 ;  /* 0x00000019ff127e24 */ /* 0x000fe2000f8e00ff */
[C---:B------:R-:W-:Y:S01]  /*14c0*/  ISETP.GT.AND P3, PT, R10.reuse, 0x18, PT ;  /* 0x000000180a00780c */ /* 0x040fe20003f64270 */
[----:B------:R-:W5:Y:S01]  /*14d0*/  @P0 LDG.E.U8 R59, desc[UR14][R52.64] ;  /* 0x0000000e343b0981 */ /* 0x000f62000c1e1100 */
[----:B------:R-:W-:Y:S01]  /*14e0*/  ISETP.GT.AND P0, PT, R10, 0x1a, PT ;  /* 0x0000001a0a00780c */ /* 0x000fe20003f04270 */
[----:B------:R-:W-:-:S02]  /*14f0*/  IMAD.U32 R58, RZ, RZ, UR27 ;  /* 0x0000001bff3a7e24 */ /* 0x000fc4000f8e00ff */
[----:B------:R0:W5:Y:S01]  /*1500*/  @P4 LDG.E.U8 R42, desc[UR14][R50.64] ;  /* 0x0000000e322a4981 */ /* 0x000162000c1e1100 */
[----:B-1----:R-:W-:-:S04]  /*1510*/  IADD3 R46, P1, R14, UR25, RZ ;  /* 0x000000190e2e7c10 */ /* 0x002fc8000ff3e0ff */
[-C--:B------:R-:W-:Y:S01]  /*1520*/  LEA.HI.X.SX32 R47, R18, R11.reuse, 0x1, P1 ;  /* 0x0000000b122f7211 */ /* 0x080fe200008f0eff */
[----:B------:R-:W-:Y:S01]  /*1530*/  IMAD.U32 R18, RZ, RZ, UR24 ;  /* 0x00000018ff127e24 */ /* 0x000fe2000f8e00ff */
[C---:B------:R-:W-:Y:S02]  /*1540*/  IADD3 R48, P2, R14.reuse, UR27, RZ ;  /* 0x0000001b0e307c10 */ /* 0x040fe4000ff5e0ff */
[----:B0-----:R-:W-:Y:S02]  /*1550*/  IADD3 R50, P1, R14, UR24, RZ ;  /* 0x000000180e327c10 */ /* 0x001fe4000ff3e0ff */
[----:B------:R-:W-:Y:S02]  /*1560*/  ISETP.GT.AND P4, PT, R10, 0x19, PT ;  /* 0x000000190a00780c */ /* 0x000fe40003f84270 */
[----:B------:R-:W-:Y:S02]  /*1570*/  LEA.HI.X.SX32 R51, R18, R11, 0x1, P1 ;  /* 0x0000000b12337211 */ /* 0x000fe400008f0eff */
[----:B------:R-:W-:-:S02]  /*1580*/  PRMT R43, RZ, 0x7610, R43 ;  /* 0x00007610ff2b7816 */ /* 0x000fc4000000002b */
[----:B------:R-:W-:Y:S02]  /*1590*/  PRMT R18, RZ, 0x7610, R18 ;  /* 0x00007610ff127816 */ /* 0x000fe40000000012 */
[----:B------:R-:W-:Y:S01]  /*15a0*/  LEA.HI.X.SX32 R49, R58, R11, 0x1, P2 ;  /* 0x0000000b3a317211 */ /* 0x000fe200010f0eff */
[----:B------:R-:W-:Y:S01]  /*15b0*/  IMAD.U32 R62, RZ, RZ, UR23 ;  /* 0x00000017ff3e7e24 */ /* 0x000fe2000f8e00ff */
[----:B------:R-:W-:Y:S01]  /*15c0*/  IADD3 R52, P1, R14, UR23, RZ ;  /* 0x000000170e347c10 */ /* 0x000fe2000ff3e0ff */
[----:B------:R-:W-:Y:S01]  /*15d0*/  IMAD.U32 R64, RZ, RZ, UR22 ;  /* 0x00000016ff407e24 */ /* 0x000fe2000f8e00ff */
[----:B------:R-:W-:Y:S01]  /*15e0*/  PRMT R58, RZ, 0x7610, R58 ;  /* 0x00007610ff3a7816 */ /* 0x000fe2000000003a */
[----:B------:R0:W5:Y:S01]  /*15f0*/  @P3 LDG.E.U8 R43, desc[UR14][R48.64] ;  /* 0x0000000e302b3981 */ /* 0x000162000c1e1100 */
[----:B------:R-:W-:-:S03]  /*1600*/  ISETP.GT.AND P2, PT, R10, 0x1b, PT ;  /* 0x0000001b0a00780c */ /* 0x000fc60003f44270 */
[----:B------:R-:W5:Y:S01]  /*1610*/  @P0 LDG.E.U8 R18, desc[UR14][R50.64] ;  /* 0x0000000e32120981 */ /* 0x000f62000c1e1100 */
[-C--:B------:R-:W-:Y:S02]  /*1620*/  LEA.HI.X.SX32 R53, R62, R11.reuse, 0x1, P1 ;  /* 0x0000000b3e357211 */ /* 0x080fe400008f0eff */
[----:B------:R-:W-:Y:S01]  /*1630*/  ISETP.GT.AND P1, PT, R10, 0x1d, PT ;  /* 0x0000001d0a00780c */ /* 0x000fe20003f24270 */
[----:B------:R1:W5:Y:S01]  /*1640*/  @P4 LDG.E.U8 R58, desc[UR14][R46.64] ;  /* 0x0000000e2e3a4981 */ /* 0x000362000c1e1100 */
[----:B0-----:R-:W-:Y:S02]  /*1650*/  IADD3 R48, P0, R14, UR22, RZ ;  /* 0x000000160e307c10 */ /* 0x001fe4000ff1e0ff */
[----:B------:R-:W-:Y:S02]  /*1660*/  ISETP.GT.AND P3, PT, R10, 0x1c, PT ;  /* 0x0000001c0a00780c */ /* 0x000fe40003f64270 */
[----:B------:R-:W-:Y:S01]  /*1670*/  LEA.HI.X.SX32 R49, R64, R11, 0x1, P0 ;  /* 0x0000000b40317211 */ /* 0x000fe200000f0eff */
[----:B------:R-:W-:Y:S01]  /*1680*/  IMAD.U32 R64, RZ, RZ, UR21 ;  /* 0x00000015ff407e24 */ /* 0x000fe2000f8e00ff */
[----:B------:R-:W-:-:S02]  /*1690*/  PRMT R62, RZ, 0x7610, R62 ;  /* 0x00007610ff3e7816 */ /* 0x000fc4000000003e */
[----:B-1----:R-:W-:Y:S02]  /*16a0*/  IADD3 R46, P0, R14, UR21, RZ ;  /* 0x000000150e2e7c10 */ /* 0x002fe4000ff1e0ff */
[----:B------:R-:W-:Y:S02]  /*16b0*/  PRMT R63, RZ, 0x7610, R63 ;  /* 0x00007610ff3f7816 */ /* 0x000fe4000000003f */
[-C--:B------:R-:W-:Y:S01]  /*16c0*/  LEA.HI.X.SX32 R47, R64, R11.reuse, 0x1, P0 ;  /* 0x0000000b402f7211 */ /* 0x080fe200000f0eff */
[----:B------:R-:W-:Y:S01]  /*16d0*/  UIMAD UR5, UR17, 0x6, URZ ;  /* 0x00000006110578a4 */ /* 0x000fe2000f8e023f */
[----:B------:R-:W-:Y:S01]  /*16e0*/  PRMT R61, RZ, 0x7610, R61 ;  /* 0x00007610ff3d7816 */ /* 0x000fe2000000003d */
[----:B------:R-:W-:Y:S01]  /*16f0*/  IMAD.U32 R64, RZ, RZ, UR20 ;  /* 0x00000014ff407e24 */ /* 0x000fe2000f8e00ff */
[----:B------:R0:W5:Y:S01]  /*1700*/  @P2 LDG.E.U8 R62, desc[UR14][R52.64] ;  /* 0x0000000e343e2981 */ /* 0x000162000c1e1100 */
[----:B------:R-:W-:Y:S02]  /*1710*/  IADD3 R50, P0, R14, UR20, RZ ;  /* 0x000000140e327c10 */ /* 0x000fe4000ff1e0ff */
[C---:B------:R-:W-:Y:S01]  /*1720*/  ISETP.GT.AND P2, PT, R10.reuse, 0x1e, PT ;  /* 0x0000001e0a00780c */ /* 0x040fe20003f44270 */
[----:B------:R-:W5:Y:S01]  /*1730*/  @P1 LDG.E.U8 R63, desc[UR14][R46.64] ;  /* 0x0000000e2e3f1981 */ /* 0x000f62000c1e1100 */
[----:B------:R-:W-:Y:S01]  /*1740*/  ISETP.GT.AND P1, PT, R10, 0x6, PT ;  /* 0x000000060a00780c */ /* 0x000fe20003f24270 */
[----:B------:R-:W-:Y:S01]  /*1750*/  UIMAD UR4, UR17, 0x7, URZ ;  /* 0x00000007110478a4 */ /* 0x000fe2000f8e023f */
[----:B------:R-:W-:Y:S01]  /*1760*/  LEA.HI.X.SX32 R51, R64, R11, 0x1, P0 ;  /* 0x0000000b40337211 */ /* 0x000fe200000f0eff */
[----:B------:R1:W5:Y:S01]  /*1770*/  @P3 LDG.E.U8 R61, desc[UR14][R48.64] ;  /* 0x0000000e303d3981 */ /* 0x000362000c1e1100 */
[----:B------:R-:W-:Y:S01]  /*1780*/  IMAD.U32 R64, RZ, RZ, UR5 ;  /* 0x00000005ff407e24 */ /* 0x000fe2000f8e00ff */
[----:B0-----:R-:W-:-:S02]  /*1790*/  PRMT R52, RZ, 0x7610, R52 ;  /* 0x00007610ff347816 */ /* 0x001fc40000000034 */
[----:B------:R-:W-:-:S04]  /*17a0*/  PRMT R53, RZ, 0x7610, R53 ;  /* 0x00007610ff357816 */ /* 0x000fc80000000035 */
[----:B------:R0:W5:Y:S01]  /*17b0*/  @P2 LDG.E.U8 R52, desc[UR14][R50.64] ;  /* 0x0000000e32342981 */ /* 0x000162000c1e1100 */
[----:B-1----:R-:W-:-:S04]  /*17c0*/  IADD3 R48, P0, R14, UR5, RZ ;  /* 0x000000050e307c10 */ /* 0x002fc8000ff1e0ff */
[-C--:B------:R-:W-:Y:S01]  /*17d0*/  LEA.HI.X.SX32 R49, R64, R11.reuse, 0x1, P0 ;  /* 0x0000000b40317211 */ /* 0x080fe200000f0eff */
[----:B------:R-:W-:Y:S01]  /*17e0*/  IMAD.U32 R64, RZ, RZ, UR4 ;  /* 0x00000004ff407e24 */ /* 0x000fe2000f8e00ff */
[----:B------:R-:W-:Y:S01]  /*17f0*/  IADD3 R46, P0, R14, UR4, RZ ;  /* 0x000000040e2e7c10 */ /* 0x000fe2000ff1e0ff */
[----:B------:R-:W-:Y:S01]  /*1800*/  USHF.L.U32 UR4, UR17, 0x3, URZ ;  /* 0x0000000311047899 */ /* 0x000fe2000800063f */
[----:B------:R-:W-:Y:S01]  /*1810*/  ISETP.GT.AND P2, PT, R10, 0x7, PT ;  /* 0x000000070a00780c */ /* 0x000fe20003f44270 */
[----:B------:R1:W5:Y:S01]  /*1820*/  @P1 LDG.E.U8 R53, desc[UR14][R48.64] ;  /* 0x0000000e30351981 */ /* 0x000362000c1e1100 */
[----:B------:R-:W-:Y:S02]  /*1830*/  LEA.HI.X.SX32 R47, R64, R11, 0x1, P0 ;  /* 0x0000000b402f7211 */ /* 0x000fe400000f0eff */
[----:B------:R-:W-:Y:S01]  /*1840*/  ISETP.GT.AND P1, PT, R10, 0x8, PT ;  /* 0x000000080a00780c */ /* 0x000fe20003f24270 */
[----:B------:R-:W-:Y:S01]  /*1850*/  IMAD.U32 R66, RZ, RZ, UR4 ;  /* 0x00000004ff427e24 */ /* 0x000fe2000f8e00ff */
[----:B0-----:R-:W-:Y:S01]  /*1860*/  IADD3 R50, P0, R14, UR4, RZ ;  /* 0x000000040e327c10 */ /* 0x001fe2000ff1e0ff */
[----:B------:R-:W-:Y:S01]  /*1870*/  UIMAD UR4, UR17, 0x9, URZ ;  /* 0x00000009110478a4 */ /* 0x000fe2000f8e023f */
[----:B------:R-:W-:-:S02]  /*1880*/  PRMT R64, RZ, 0x7610, R64 ;  /* 0x00007610ff407816 */ /* 0x000fc40000000040 */
[----:B------:R-:W-:Y:S02]  /*1890*/  LEA.HI.X.SX32 R51, R66, R11, 0x1, P0 ;  /* 0x0000000b42337211 */ /* 0x000fe400000f0eff */
[----:B------:R-:W-:Y:S01]  /*18a0*/  PRMT R65, RZ, 0x7610, R65 ;  /* 0x00007610ff417816 */ /* 0x000fe20000000041 */
[----:B------:R-:W-:Y:S01]  /*18b0*/  IMAD.U32 R66, RZ, RZ, UR4 ;  /* 0x00000004ff427e24 */ /* 0x000fe2000f8e00ff */
[----:B-1----:R-:W-:Y:S01]  /*18c0*/  IADD3 R48, P0, R14, UR4, RZ ;  /* 0x000000040e307c10 */ /* 0x002fe2000ff1e0ff */
[----:B------:R-:W-:Y:S01]  /*18d0*/  UIMAD UR4, UR17, 0xa, URZ ;  /* 0x0000000a110478a4 */ /* 0x000fe2000f8e023f */
[----:B------:R0:W5:Y:S01]  /*18e0*/  @P2 LDG.E.U8 R64, desc[UR14][R46.64] ;  /* 0x0000000e2e402981 */ /* 0x000162000c1e1100 */
[----:B------:R-:W-:-:S03]  /*18f0*/  ISETP.GT.AND P2, PT, R10, 0x9, PT ;  /* 0x000000090a00780c */ /* 0x000fc60003f44270 */
[----:B------:R1:W5:Y:S01]  /*1900*/  @P1 LDG.E.U8 R65, desc[UR14][R50.64] ;  /* 0x0000000e32411981 */ /* 0x000362000c1e1100 */
[----:B------:R-:W-:Y:S01]  /*1910*/  ISETP.GT.AND P1, PT, R10, 0xa, PT ;  /* 0x0000000a0a00780c */ /* 0x000fe20003f24270 */
[----:B------:R-:W-:Y:S01]  /*1920*/  IMAD.U32 R68, RZ, RZ, UR4 ;  /* 0x00000004ff447e24 */ /* 0x000fe2000f8e00ff */
[-C--:B------:R-:W-:Y:S02]  /*1930*/  LEA.HI.X.SX32 R49, R66, R11.reuse, 0x1, P0 ;  /* 0x0000000b42317211 */ /* 0x080fe400000f0eff */
[----:B0-----:R-:W-:Y:S02]  /*1940*/  IADD3 R46, P0, R14, UR4, RZ ;  /* 0x000000040e2e7c10 */ /* 0x001fe4000ff1e0ff */
[----:B------:R-:W-:Y:S02]  /*1950*/  PRMT R66, RZ, 0x7610, R66 ;  /* 0x00007610ff427816 */ /* 0x000fe40000000042 */
[----:B------:R-:W-:Y:S02]  /*1960*/  LEA.HI.X.SX32 R47, R68, R11, 0x1, P0 ;  /* 0x0000000b442f7211 */ /* 0x000fe400000f0eff */
[----:B------:R-:W-:-:S02]  /*1970*/  PRMT R67, RZ, 0x7610, R67 ;  /* 0x00007610ff437816 */ /* 0x000fc40000000043 */
[C---:B------:R-:W-:Y:S01]  /*1980*/  ISETP.GT.AND P0, PT, R10.reuse, RZ, PT ;  /* 0x000000ff0a00720c */ /* 0x040fe20003f04270 */
[----:B------:R-:W5:Y:S01]  /*1990*/  @P2 LDG.E.U8 R66, desc[UR14][R48.64] ;  /* 0x0000000e30422981 */ /* 0x000f62000c1e1100 */
[----:B------:R-:W-:Y:S01]  /*19a0*/  ISETP.GT.AND P2, PT, R10, 0x1f, PT ;  /* 0x0000001f0a00780c */ /* 0x000fe20003f44270 */
[----:B------:R-:W-:Y:S02]  /*19b0*/  IMAD.U32 R68, RZ, RZ, UR19 ;  /* 0x00000013ff447e24 */ /* 0x000fe4000f8e00ff */
[----:B------:R0:W5:Y:S01]  /*19c0*/  @P1 LDG.E.U8 R67, desc[UR14][R46.64] ;  /* 0x0000000e2e431981 */ /* 0x000162000c1e1100 */
[----:B-1----:R-:W-:Y:S02]  /*19d0*/  IADD3 R50, P1, R14, UR19, RZ ;  /* 0x000000130e327c10 */ /* 0x002fe4000ff3e0ff */
[----:B------:R-:W-:Y:S02]  /*19e0*/  PRMT R70, RZ, 0x7610, R70 ;  /* 0x00007610ff467816 */ /* 0x000fe40000000046 */
[----:B------:R-:W-:-:S02]  /*19f0*/  LEA.HI.X.SX32 R51, R68, R11, 0x1, P1 ;  /* 0x0000000b44337211 */ /* 0x000fc400008f0eff */
[----:B------:R-:W-:Y:S01]  /*1a00*/  PRMT R68, RZ, 0x7610, R68 ;  /* 0x00007610ff447816 */ /* 0x000fe20000000044 */
[----:B0-----:R-:W-:Y:S02]  /*1a10*/  @P0 IMAD.MOV.U32 R46, RZ, RZ, R14 ;  /* 0x000000ffff2e0224 */ /* 0x001fe400078e000e */
[----:B------:R-:W-:-:S03]  /*1a20*/  @P0 IMAD.MOV.U32 R47, RZ, RZ, R11 ;  /* 0x000000ffff2f0224 */ /* 0x000fc600078e000b */
[----:B------:R0:W5:Y:S04]  /*1a30*/  @P2 LDG.E.U8 R68, desc[UR14][R50.64] ;  /* 0x0000000e32442981 */ /* 0x000168000c1e1100 */
[----:B------:R5:W5:Y:S01]  /*1a40*/  @P0 LDG.E.U8 R70, desc[UR14][R46.64] ;  /* 0x0000000e2e460981 */ /* 0x000b62000c1e1100 */
[----:B------:R-:W-:Y:S02]  /*1a50*/  LOP3.LUT R49, R0, 0x1f, RZ, 0xc0, !PT ;  /* 0x0000001f00317812 */ /* 0x000fe400078ec0ff */
[----:B------:R-:W-:Y:S02]  /*1a60*/  IADD3 R48, P0, R8, R12, RZ ;  /* 0x0000000c08307210 */ /* 0x000fe40007f1e0ff */
[----:B------:R-:W-:Y:S02]  /*1a70*/  ISETP.GE.AND P1, PT, R49, R10, PT ;  /* 0x0000000a3100720c */ /* 0x000fe40003f26270 */
[----:B0-----:R-:W-:-:S02]  /*1a80*/  PRMT R51, RZ, 0x7610, R51 ;  /* 0x00007610ff337816 */ /* 0x001fc40000000033 */
[----:B------:R-:W-:Y:S02]  /*1a90*/  PRMT R69, RZ, 0x7610, R69 ;  /* 0x00007610ff457816 */ /* 0x000fe40000000045 */
[----:B--2---:R-:W-:Y:S02]  /*1aa0*/  LOP3.LUT R40, R40, 0xffff, RZ, 0xc0, !PT ;  /* 0x0000ffff28287812 */ /* 0x004fe400078ec0ff */
[----:B---3--:R-:W-:-:S04]  /*1ab0*/  LOP3.LUT R49, R56, 0xffff, RZ, 0xc0, !PT ;  /* 0x0000ffff38317812 */ /* 0x008fc800078ec0ff */
[----:B------:R-:W-:Y:S01]  /*1ac0*/  PRMT R40, R40, 0x3340, R49 ;  /* 0x0000334028287816 */ /* 0x000fe20000000031 */
[----:B------:R-:W-:Y:S01]  /*1ad0*/  IMAD.X R49, R3, 0x1, R7, P0 ;  /* 0x0000000103317824 */ /* 0x000fe200000e0607 */
[----:B------:R-:W-:Y:S01]  /*1ae0*/  BAR.SYNC.DEFER_BLOCKING 0x0 ;  /* 0x0000000000007b1d */ /* 0x000fe20000010000 */
[----:B----4-:R-:W-:Y:S02]  /*1af0*/  LOP3.LUT R17, R17, 0xffff, RZ, 0xc0, !PT ;  /* 0x0000ffff11117812 */ /* 0x010fe400078ec0ff */
[----:B-----5:R-:W-:-:S04]  /*1b00*/  LOP3.LUT R46, R19, 0xffff, RZ, 0xc0, !PT ;  /* 0x0000ffff132e7812 */ /* 0x020fc800078ec0ff */
[----:B------:R-:W-:Y:S02]  /*1b10*/  PRMT R17, R17, 0x3340, R46 ;  /* 0x0000334011117816 */ /* 0x000fe4000000002e */
[----:B------:R-:W-:-:S05]  /*1b20*/  IADD3 R46, P0, R9, R12, RZ ;  /* 0x0000000c092e7210 */ /* 0x000fca0007f1e0ff */
[----:B------:R-:W-:Y:S01]  /*1b30*/  IMAD.X R47, R4, 0x1, R7, P0 ;  /* 0x00000001042f7824 */ /* 0x000fe200000e0607 */
[----:B------:R-:W2:Y:S04]  /*1b40*/  @!P1 LDG.E.U8 R51, desc[UR14][R48.64] ;  /* 0x0000000e30339981 */ /* 0x000ea8000c1e1100 */
[----:B------:R0:W3:Y:S01]  /*1b50*/  @!P1 LDG.E.U8 R69, desc[UR14][R46.64] ;  /* 0x0000000e2e459981 */ /* 0x0000e2000c1e1100 */
[----:B------:R-:W-:Y:S02]  /*1b60*/  LOP3.LUT R55, R55, 0xffff, RZ, 0xc0, !PT ;  /* 0x0000ffff37377812 */ /* 0x000fe400078ec0ff */
[----:B------:R-:W-:Y:S02]  /*1b70*/  LOP3.LUT R41, R41, 0xffff, RZ, 0xc0, !PT ;  /* 0x0000ffff29297812 */ /* 0x000fe400078ec0ff */
[----:B------:R-:W-:-:S02]  /*1b80*/  LOP3.LUT R22, R22, 0xffff, RZ, 0xc0, !PT ;  /* 0x0000ffff16167812 */ /* 0x000fc400078ec0ff */
[----:B------:R-:W-:Y:S02]  /*1b90*/  LOP3.LUT R44, R44, 0xffff, RZ, 0xc0, !PT ;  /* 0x0000ffff2c2c7812 */ /* 0x000fe400078ec0ff */
[----:B0-----:R-:W-:Y:S02]  /*1ba0*/  LOP3.LUT R47, R16, 0xffff, RZ, 0xc0, !PT ;  /* 0x0000ffff102f7812 */ /* 0x001fe400078ec0ff */
[----:B------:R-:W-:Y:S02]  /*1bb0*/  LOP3.LUT R46, R21, 0xffff, RZ, 0xc0, !PT ;  /* 0x0000ffff152e7812 */ /* 0x000fe400078ec0ff */
[----:B------:R-:W-:Y:S02]  /*1bc0*/  LOP3.LUT R45, R45, 0xffff, RZ, 0xc0, !PT ;  /* 0x0000ffff2d2d7812 */ /* 0x000fe400078ec0ff */
[----:B------:R-:W-:Y:S02]  /*1bd0*/  PRMT R21, R44, 0x3340, R47 ;  /* 0x000033402c157816 */ /* 0x000fe4000000002f */
[----:B------:R-:W-:-:S02]  /*1be0*/  LOP3.LUT R23, R23, 0xffff, RZ, 0xc0, !PT ;  /* 0x0000ffff17177812 */ /* 0x000fc400078ec0ff */
[----:B------:R-:W-:Y:S02]  /*1bf0*/  LOP3.LUT R20, R20, 0xffff, RZ, 0xc0, !PT ;  /* 0x0000ffff14147812 */ /* 0x000fe400078ec0ff */
[----:B------:R-:W-:Y:S02]  /*1c00*/  LOP3.LUT R59, R59, 0xffff, RZ, 0xc0, !PT ;  /* 0x0000ffff3b3b7812 */ /* 0x000fe400078ec0ff */
[----:B------:R-:W-:-:S04]  /*1c10*/  LOP3.LUT R42, R42, 0xffff, RZ, 0xc0, !PT ;  /* 0x0000ffff2a2a7812 */ /* 0x000fc800078ec0ff */
[----:B------:R-:W-:Y:S02]  /*1c20*/  PRMT R42, R42, 0x3340, R59 ;  /* 0x000033402a2a7816 */ /* 0x000fe4000000003b */
[----:B------:R-:W-:Y:S02]  /*1c30*/  LOP3.LUT R18, R18, 0xffff, RZ, 0xc0, !PT ;  /* 0x0000ffff12127812 */ /* 0x000fe400078ec0ff */
[----:B------:R-:W-:Y:S02]  /*1c40*/  LOP3.LUT R43, R43, 0xffff, RZ, 0xc0, !PT ;  /* 0x0000ffff2b2b7812 */ /* 0x000fe400078ec0ff */
[----:B------:R-:W-:-:S04]  /*1c50*/  LOP3.LUT R58, R58, 0xffff, RZ, 0xc0, !PT ;  /* 0x0000ffff3a3a7812 */ /* 0x000fc800078ec0ff */
[----:B------:R-:W-:Y:S02]  /*1c60*/  PRMT R43, R43, 0x3340, R58 ;  /* 0x000033402b2b7816 */ /* 0x000fe4000000003a */
[----:B------:R-:W-:Y:S02]  /*1c70*/  LOP3.LUT R61, R61, 0xffff, RZ, 0xc0, !PT ;  /* 0x0000ffff3d3d7812 */ /* 0x000fe400078ec0ff */
[----:B------:R-:W-:Y:S02]  /*1c80*/  LOP3.LUT R52, R52, 0xffff, RZ, 0xc0, !PT ;  /* 0x0000ffff34347812 */ /* 0x000fe400078ec0ff */
[----:B------:R-:W-:Y:S02]  /*1c90*/  LOP3.LUT R50, R53, 0xffff, RZ, 0xc0, !PT ;  /* 0x0000ffff35327812 */ /* 0x000fe400078ec0ff */
[----:B------:R-:W-:-:S04]  /*1ca0*/  LOP3.LUT R19, R64, 0xffff, RZ, 0xc0, !PT ;  /* 0x0000ffff40137812 */ /* 0x000fc800078ec0ff */
[----:B------:R-:W-:Y:S02]  /*1cb0*/  PRMT R50, R50, 0x3340, R19 ;  /* 0x0000334032327816 */ /* 0x000fe40000000013 */
[----:B------:R-:W-:Y:S02]  /*1cc0*/  LOP3.LUT R19, R65, 0xffff, RZ, 0xc0, !PT ;  /* 0x0000ffff41137812 */ /* 0x000fe400078ec0ff */
[----:B------:R-:W-:-:S04]  /*1cd0*/  LOP3.LUT R48, R67, 0xffff, RZ, 0xc0, !PT ;  /* 0x0000ffff43307812 */ /* 0x000fc800078ec0ff */
[----:B------:R-:W-:Y:S02]  /*1ce0*/  PRMT R48, R48, 0x3340, R41 ;  /* 0x0000334030307816 */ /* 0x000fe40000000029 */
[----:B------:R-:W-:-:S04]  /*1cf0*/  LOP3.LUT R41, R54, 0xffff, RZ, 0xc0, !PT ;  /* 0x0000ffff36297812 */ /* 0x000fc800078ec0ff */
[----:B------:R-:W-:Y:S02]  /*1d00*/  PRMT R16, R22, 0x3340, R41 ;  /* 0x0000334016107816 */ /* 0x000fe40000000029 */
[----:B------:R-:W-:Y:S02]  /*1d10*/  PRMT R22, R45, 0x3340, R46 ;  /* 0x000033402d167816 */ /* 0x000fe4000000002e */
[----:B------:R-:W-:Y:S02]  /*1d20*/  LOP3.LUT R45, R62, 0xffff, RZ, 0xc0, !PT ;  /* 0x0000ffff3e2d7812 */ /* 0x000fe400078ec0ff */
[----:B------:R-:W-:Y:S02]  /*1d30*/  LOP3.LUT R66, R66, 0xffff, RZ, 0xc0, !PT ;  /* 0x0000ffff42427812 */ /* 0x000fe400078ec0ff */
[----:B------:R-:W-:Y:S02]  /*1d40*/  LOP3.LUT R54, R57, 0xffff, RZ, 0xc0, !PT ;  /* 0x0000ffff39367812 */ /* 0x000fe400078ec0ff */
[----:B------:R-:W-:-:S02]  /*1d50*/  PRMT R44, R18, 0x3340, R45 ;  /* 0x00003340122c7816 */ /* 0x000fc4000000002d */
[----:B------:R-:W-:Y:S02]  /*1d60*/  LOP3.LUT R70, R70, 0xffff, RZ, 0xc0, !PT ;  /* 0x0000ffff46467812 */ /* 0x000fe400078ec0ff */
[----:B------:R-:W-:Y:S02]  /*1d70*/  LOP3.LUT R41, R60, 0xffff, RZ, 0xc0, !PT ;  /* 0x0000ffff3c297812 */ /* 0x000fe400078ec0ff */
[----:B------:R-:W-:Y:S02]  /*1d80*/  LOP3.LUT R18, R63, 0xffff, RZ, 0xc0, !PT ;  /* 0x0000ffff3f127812 */ /* 0x000fe400078ec0ff */
[----:B------:R-:W-:Y:S02]  /*1d90*/  LOP3.LUT R45, R68, 0xffff, RZ, 0xc0, !PT ;  /* 0x0000ffff442d7812 */ /* 0x000fe400078ec0ff */
[----:B------:R-:W-:Y:S02]  /*1da0*/  PRMT R19, R19, 0x3340, R66 ;  /* 0x0000334013137816 */ /* 0x000fe40000000042 */
[----:B------:R-:W-:-:S02]  /*1db0*/  PRMT R23, R23, 0x3340, R54 ;  /* 0x0000334017177816 */ /* 0x000fc40000000036 */
[----:B------:R-:W-:Y:S02]  /*1dc0*/  PRMT R55, R70, 0x3340, R55 ;  /* 0x0000334046377816 */ /* 0x000fe40000000037 */
[----:B------:R-:W-:Y:S02]  /*1dd0*/  PRMT R41, R20, 0x3340, R41 ;  /* 0x0000334014297816 */ /* 0x000fe40000000029 */
[----:B------:R-:W-:Y:S02]  /*1de0*/  PRMT R61, R61, 0x3340, R18 ;  /* 0x000033403d3d7816 */ /* 0x000fe40000000012 */
[----:B------:R-:W-:Y:S02]  /*1df0*/  PRMT R52, R52, 0x3340, R45 ;  /* 0x0000334034347816 */ /* 0x000fe4000000002d */
[----:B------:R-:W-:Y:S02]  /*1e00*/  PRMT R18, R19, 0x5410, R48 ;  /* 0x0000541013127816 */ /* 0x000fe40000000030 */
[----:B------:R-:W-:-:S02]  /*1e10*/  PRMT R19, R16, 0x5410, R21 ;  /* 0x0000541010137816 */ /* 0x000fc40000000015 */
[----:B------:R-:W-:Y:S02]  /*1e20*/  PRMT R17, R17, 0x5410, R50 ;  /* 0x0000541011117816 */ /* 0x000fe40000000032 */
[----:B------:R-:W-:Y:S02]  /*1e30*/  PRMT R20, R22, 0x5410, R23 ;  /* 0x0000541016147816 */ /* 0x000fe40000000017 */
[----:B------:R-:W-:Y:S02]  /*1e40*/  PRMT R16, R55, 0x5410, R40 ;  /* 0x0000541037107816 */ /* 0x000fe40000000028 */
[----:B------:R-:W-:Y:S02]  /*1e50*/  PRMT R21, R41, 0x5410, R42 ;  /* 0x0000541029157816 */ /* 0x000fe4000000002a */
[----:B------:R-:W-:Y:S02]  /*1e60*/  PRMT R22, R43, 0x5410, R44 ;  /* 0x000054102b167816 */ /* 0x000fe4000000002c */
[----:B------:R-:W-:Y:S01]  /*1e70*/  PRMT R23, R61, 0x5410, R52 ;  /* 0x000054103d177816 */ /* 0x000fe20000000034 */
[----:B------:R0:W-:Y:S04]  /*1e80*/  STS.128 [R13+UR12], R16 ;  /* 0x000000100d007988 */ /* 0x0001e80008000c0c */
[----:B------:R1:W-:Y:S04]  /*1e90*/  STS.128 [R5+UR12], R20 ;  /* 0x0000001405007988 */ /* 0x0003e80008000c0c */
[----:B--2---:R1:W-:Y:S04]  /*1ea0*/  STS.U8 [R6+UR12+0x2000], R51 ;  /* 0x0020003306007988 */ /* 0x0043e8000800000c */
[----:B---3--:R1:W-:Y:S01]  /*1eb0*/  STS.U8 [R6+UR12+0x2100], R69 ;  /* 0x0021004506007988 */ /* 0x0083e2000800000c */
[----:B------:R2:W-:Y:S06]  /*1ec0*/  MEMBAR.ALL.CTA ;  /* 0x0000000000007992 */ /* 0x0005ec0000008000 */
[----:B--2---:R-:W2:Y:S01]  /*1ed0*/  FENCE.VIEW.ASYNC.S ;  /* 0x00000000000073c6 */ /* 0x004ea20000000000 */
[----:B------:R-:W-:-:S04]  /*1ee0*/  USHF.L.U32 UR4, UR16, 0x5, URZ ;  /* 0x0000000510047899 */ /* 0x000fc8000800063f */
[----:B------:R-:W-:-:S04]  /*1ef0*/  ULOP3.LUT UR4, UR4, 0x80, URZ, 0xc0, !UPT ;  /* 0x0000008004047892 */ /* 0x000fc8000f8ec03f */
[----:B------:R-:W-:Y:S01]  /*1f00*/  ULEA.HI UR4, UR12, UR4, URZ, 0x1c ;  /* 0x000000040c047291 */ /* 0x000fe2000f8fe03f */
[----:B--2---:R-:W-:Y:S03]  /*1f10*/  BAR.SYNC.DEFER_BLOCKING 0x0 ;  /* 0x0000000000007b1d */ /* 0x004fe60000010000 */
[----:B------:R-:W-:-:S03]  /*1f20*/  ULOP3.LUT UR4, UR4, 0x3fff, URZ, 0xc0, !UPT ;  /* 0x00003fff04047892 */ /* 0x000fc6000f8ec03f */
[----:B------:R-:W-:Y:S01]  /*1f30*/  UMOV UR8, 0xffffff00 ;  /* 0xffffff0000087882 */ /* 0x000fe20000000000 */
[----:B------:R-:W-:Y:S01]  /*1f40*/  UMOV UR9, 0x3fffffef ;  /* 0x3fffffef00097882 */ /* 0x000fe20000000000 */
[----:B------:R-:W-:Y:S02]  /*1f50*/  UMOV UR5, URZ ;  /* 0x0000003f00057c82 */ /* 0x000fe40008000000 */
[----:B------:R-:W-:Y:S01]  /*1f60*/  UIADD3.64 UR8, UR4, -UR8, URZ ;  /* 0x8000000804087297 */ /* 0x000fe2000fffe03f */
[----:B------:R-:W-:Y:S02]  /*1f70*/  UMOV UR10, UR6 ;  /* 0x00000006000a7c82 */ /* 0x000fe40008000000 */
[----:B------:R-:W-:Y:S01]  /*1f80*/  UMOV UR5, 0xc0000010 ;  /* 0xc000001000057882 */ /* 0x000fe20000000000 */
[----:B------:R-:W-:Y:S01]  /*1f90*/  UMOV UR11, UR7 ;  /* 0x00000007000b7c82 */ /* 0x000fe20008000000 */
[----:B------:R-:W-:-:S06]  /*1fa0*/  WARPGROUP.ARRIVE ;  /* 0x00000000000079c5 */ /* 0x000fcc0000000000 */
[----:B------:R-:W-:Y:S04]  /*1fb0*/  QGMMA.64x16x32.F32.E4M3.E4M3 R32, gdesc[UR4], R32 ;  /* 0x00200000042079f3 */ /* 0x000fe80008700820 */
[----:B------:R-:W-:Y:S01]  /*1fc0*/  QGMMA.64x16x32.F32.E4M3.E4M3 R24, gdesc[UR8], R24, gsb0 ;  /* 0x00200000081879f3 */ /* 0x000fe20008000818 */
[----:B------:R-:W-:Y:S02]  /*1fd0*/  UIADD3 UR13, UR13, -0x1, URZ ;  /* 0xffffffff0d0d7890 */ /* 0x000fe4000fffe03f */
[----:B------:R-:W-:-:S04]  /*1fe0*/  USHF.L.U32 UR4, UR17, 0x5, URZ ;  /* 0x0000000511047899 */ /* 0x000fc8000800063f */
[----:B------:R-:W-:Y:S01]  /*1ff0*/  ISETP.NE.U32.AND P0, PT, RZ, UR13, PT ;  /* 0x0000000dff007c0c */ /* 0x000fe2000bf05070 */
[----:B0-----:R-:W-:Y:S01]  /*2000*/  IMAD.U32 R18, RZ, RZ, UR18 ;  /* 0x00000012ff127e24 */ /* 0x001fe2000f8e00ff */
[----:B------:R-:W-:Y:S01]  /*2010*/  IADD3 R12, P2, R12, UR18, RZ ;  /* 0x000000120c0c7c10 */ /* 0x000fe2000ff5e0ff */
[----:B------:R-:W-:Y:S01]  /*2020*/  IMAD.U32 R16, RZ, RZ, UR4 ;  /* 0x00000004ff107e24 */ /* 0x000fe2000f8e00ff */
[----:B------:R-:W-:Y:S01]  /*2030*/  IADD3 R14, P1, R14, UR4, RZ ;  /* 0x000000040e0e7c10 */ /* 0x000fe2000ff3e0ff */
[----:B------:R-:W-:Y:S01]  /*2040*/  VIADD R10, R10, 0xffffffe0 ;  /* 0xffffffe00a0a7836 */ /* 0x000fe20000000000 */
[----:B------:R-:W-:Y:S02]  /*2050*/  LEA.HI.X.SX32 R7, R18, R7, 0x1, P2 ;  /* 0x0000000712077211 */ /* 0x000fe400010f0eff */
[----:B------:R-:W-:Y:S01]  /*2060*/  LEA.HI.X.SX32 R11, R16, R11, 0x1, P1 ;  /* 0x0000000b100b7211 */ /* 0x000fe200008f0eff */
[----:B------:R-:W-:-:S04]  /*2070*/  WARPGROUP.DEPBAR.LE gsb0, 0x0 ;  /* 0x00008000000079c5 */ /* 0x000fc80000010000 */
[----:B-1----:R-:W-:Y:S05]  /*2080*/  @P0 BRA `(.L_x_1) ;  /* 0xffffffec00580947 */ /* 0x002fea000383ffff */
.L_x_0:
[----:B------:R-:W-:Y:S01]  /*2090*/  BAR.SYNC.DEFER_BLOCKING 0x0 ;  /* 0x0000000000007b1d */ /* 0x000fe20000010000 */
[C---:B------:R-:W-:Y:S01]  /*20a0*/  IMAD.SHL.U32 R3, R0.reuse, 0x10, RZ ;  /* 0x0000001000037824 */ /* 0x040fe200078e00ff */
[----:B------:R-:W-:Y:S01]  /*20b0*/  F2FP.SATFINITE.E4M3.F32.PACK_AB_MERGE_C R34, R35, R34, RZ ;  /* 0x000000222322723e */ /* 0x000fe200048070ff */
[----:B------:R-:W-:Y:S01]  /*20c0*/  IMAD.SHL.U32 R4, R0, 0x80, RZ ;  /* 0x0000008000047824 */ /* 0x000fe200078e00ff */
[----:B------:R-:W-:Y:S01]  /*20d0*/  F2FP.SATFINITE.E4M3.F32.PACK_AB_MERGE_C R39, R39, R38, RZ ;  /* 0x000000262727723e */ /* 0x000fe200048070ff */
[----:B------:R-:W-:Y:S01]  /*20e0*/  VIADD R10, R15, 0x3 ;  /* 0x000000030f0a7836 */ /* 0x000fe20000000000 */
[----:B------:R-:W-:Y:S01]  /*20f0*/  LOP3.LUT R3, R3, 0xf0, RZ, 0xc0, !PT ;  /* 0x000000f003037812 */ /* 0x000fe200078ec0ff */
[----:B------:R-:W-:Y:S01]  /*2100*/  ULDC.64 UR6, c[0x0][0x228] ;  /* 0x00008a0000067ab9 */ /* 0x000fe20000000a00 */
[----:B------:R-:W-:Y:S01]  /*2110*/  LOP3.LUT R4, R4, 0x800, RZ, 0xc0, !PT ;  /* 0x0000080004047812 */ /* 0x000fe200078ec0ff */
[----:B------:R-:W-:Y:S01]  /*2120*/  ULDC UR4, c[0x0][0x244] ;  /* 0x0000910000047ab9 */ /* 0x000fe20000000800 */
[----:B------:R-:W-:Y:S01]  /*2130*/  LOP3.LUT R8, R0, 0xe0, RZ, 0xc0, !PT ;  /* 0x000000e000087812 */ /* 0x000fe200078ec0ff */
[----:B------:R-:W-:Y:S01]  /*2140*/  VIADD R12, R15, 0x5 ;  /* 0x000000050f0c7836 */ /* 0x000fe20000000000 */
[----:B------:R-:W-:-:S02]  /*2150*/  IADD3 R3, R4, UR12, R3 ;  /* 0x0000000c04037c10 */ /* 0x000fc4000fffe003 */
[----:B------:R-:W-:Y:S02]  /*2160*/  F2FP.SATFINITE.E4M3.F32.PACK_AB_MERGE_C R32, R33, R32, RZ ;  /* 0x000000202120723e */ /* 0x000fe400048070ff */
[----:B------:R-:W-:Y:S01]  /*2170*/  F2FP.SATFINITE.E4M3.F32.PACK_AB_MERGE_C R37, R37, R36, RZ ;  /* 0x000000242525723e */ /* 0x000fe200048070ff */
[----:B------:R-:W-:Y:S01]  /*2180*/  IMAD R8, R8, 0x8, R3 ;  /* 0x0000000808087824 */ /* 0x000fe200078e0203 */
[----:B------:R-:W-:Y:S01]  /*2190*/  F2FP.SATFINITE.E4M3.F32.PACK_AB_MERGE_C R24, R25, R24, RZ ;  /* 0x000000181918723e */ /* 0x000fe200048070ff */
[----:B------:R-:W-:Y:S01]  /*21a0*/  IMAD R3, R2, UR4, RZ ;  /* 0x0000000402037c24 */ /* 0x000fe2000f8e02ff */
[----:B------:R-:W-:Y:S01]  /*21b0*/  F2FP.SATFINITE.E4M3.F32.PACK_AB_MERGE_C R26, R27, R26, RZ ;  /* 0x0000001a1b1a723e */ /* 0x000fe200048070ff */
[----:B------:R-:W-:Y:S01]  /*21c0*/  ULDC.64 UR4, c[0x0][0x220] ;  /* 0x0000880000047ab9 */ /* 0x000fe20000000a00 */
[----:B------:R-:W-:Y:S02]  /*21d0*/  F2FP.SATFINITE.E4M3.F32.PACK_AB_MERGE_C R29, R29, R28, RZ ;  /* 0x0000001c1d1d723e */ /* 0x000fe400048070ff */
[----:B------:R-:W-:-:S02]  /*21e0*/  F2FP.SATFINITE.E4M3.F32.PACK_AB_MERGE_C R31, R31, R30, RZ ;  /* 0x0000001e1f1f723e */ /* 0x000fc400048070ff */
[----:B------:R-:W-:Y:S02]  /*21f0*/  PRMT R33, R34, 0x5410, R39 ;  /* 0x0000541022217816 */ /* 0x000fe40000000027 */
[----:B------:R-:W-:Y:S02]  /*2200*/  PRMT R32, R32, 0x5410, R37 ;  /* 0x0000541020207816 */ /* 0x000fe40000000025 */
[----:B------:R-:W-:Y:S02]  /*2210*/  PRMT R34, R24, 0x5410, R29 ;  /* 0x0000541018227816 */ /* 0x000fe4000000001d */
[----:B------:R-:W-:Y:S02]  /*2220*/  PRMT R35, R26, 0x5410, R31 ;  /* 0x000054101a237816 */ /* 0x000fe4000000001f */
[----:B------:R-:W-:Y:S01]  /*2230*/  LOP3.LUT R4, R0, 0xff, RZ, 0xc0, !PT ;  /* 0x000000ff00047812 */ /* 0x000fe200078ec0ff */
[C---:B------:R-:W-:Y:S01]  /*2240*/  VIADD R0, R15.reuse, 0x1 ;  /* 0x000000010f007836 */ /* 0x040fe20000000000 */
[----:B------:R-:W-:Y:S01]  /*2250*/  ISETP.GE.AND P0, PT, R2, UR6, PT ;  /* 0x0000000602007c0c */ /* 0x000fe2000bf06270 */
[----:B------:R0:W-:Y:S01]  /*2260*/  STSM.16.M88.4 [R8], R32 ;  /* 0x0000002008007844 */ /* 0x0001e20000000200 */
[----:B------:R-:W-:Y:S01]  /*2270*/  LEA R4, R4, UR12, 0x4 ;  /* 0x0000000c04047c11 */ /* 0x000fe2000f8e20ff */
[C---:B------:R-:W-:Y:S01]  /*2280*/  VIADD R2, R15.reuse, 0x2 ;  /* 0x000000020f027836 */ /* 0x040fe20000000000 */
[----:B------:R-:W-:Y:S01]  /*2290*/  ULDC UR6, c[0x0][0x248] ;  /* 0x0000920000067ab9 */ /* 0x000fe20000000800 */
[----:B------:R-:W-:Y:S01]  /*22a0*/  BAR.SYNC.DEFER_BLOCKING 0x0 ;  /* 0x0000000000007b1d */ /* 0x000fe20000010000 */
[----:B------:R-:W-:Y:S01]  /*22b0*/  ISETP.LT.AND P4, PT, R0, UR7, !P0 ;  /* 0x0000000700007c0c */ /* 0x000fe2000c781270 */
[----:B------:R-:W-:Y:S01]  /*22c0*/  IMAD R9, R15, UR6, RZ ;  /* 0x000000060f097c24 */ /* 0x000fe2000f8e02ff */
[----:B------:R-:W-:-:S02]  /*22d0*/  IADD3 R0, P1, R3, UR4, RZ ;  /* 0x0000000403007c10 */ /* 0x000fc4000ff3e0ff */
[----:B------:R-:W-:Y:S02]  /*22e0*/  ISETP.LT.AND P5, PT, R15, UR7, !P0 ;  /* 0x000000070f007c0c */ /* 0x000fe4000c7a1270 */
[----:B------:R-:W-:Y:S02]  /*22f0*/  ISETP.LT.AND P3, PT, R2, UR7, !P0 ;  /* 0x0000000702007c0c */ /* 0x000fe4000c761270 */
[----:B------:R-:W-:Y:S01]  /*2300*/  LEA.HI.X.SX32 R2, R3, UR5, 0x1, P1 ;  /* 0x0000000503027c11 */ /* 0x000fe200088f0eff */
[----:B------:R-:W-:Y:S01]  /*2310*/  VIADD R3, R9, UR6 ;  /* 0x0000000609037c36 */ /* 0x000fe20008000000 */
[----:B------:R-:W-:Y:S01]  /*2320*/  ISETP.LT.AND P2, PT, R10, UR7, !P0 ;  /* 0x000000070a007c0c */ /* 0x000fe2000c741270 */
[----:B------:R-:W-:Y:S01]  /*2330*/  VIADD R10, R15, 0x4 ;  /* 0x000000040f0a7836 */ /* 0x000fe20000000000 */
[----:B0-----:R-:W-:Y:S01]  /*2340*/  IADD3 R8, P1, R9, R0, RZ ;  /* 0x0000000009087210 */ /* 0x001fe20007f3e0ff */
[----:B------:R-:W-:-:S03]  /*2350*/  VIADD R13, R3, UR6 ;  /* 0x00000006030d7c36 */ /* 0x000fc60008000000 */
[----:B------:R-:W-:Y:S01]  /*2360*/  LEA.HI.X.SX32 R9, R9, R2, 0x1, P1 ;  /* 0x0000000209097211 */ /* 0x000fe200008f0eff */
[----:B------:R-:W-:Y:S01]  /*2370*/  VIADD R17, R13, UR6 ;  /* 0x000000060d117c36 */ /* 0x000fe20008000000 */
[----:B------:R-:W-:Y:S02]  /*2380*/  ISETP.LT.AND P1, PT, R10, UR7, !P0 ;  /* 0x000000070a007c0c */ /* 0x000fe4000c721270 */
[C---:B------:R-:W-:Y:S01]  /*2390*/  IADD3 R10, P6, R3.reuse, R0, RZ ;  /* 0x00000000030a7210 */ /* 0x040fe20007fde0ff */
[----:B------:R-:W0:Y:S03]  /*23a0*/  LDS.128 R4, [R4] ;  /* 0x0000000004047984 */ /* 0x000e260000000c00 */
[----:B------:R-:W-:Y:S01]  /*23b0*/  LEA.HI.X.SX32 R11, R3, R2, 0x1, P6 ;  /* 0x00000002030b7211 */ /* 0x000fe200030f0eff */
[----:B------:R-:W-:Y:S01]  /*23c0*/  VIADD R3, R15, 0x6 ;  /* 0x000000060f037836 */ /* 0x000fe20000000000 */
[----:B0-----:R-:W-:-:S02]  /*23d0*/  PRMT R19, R4, 0x7770, RZ ;  /* 0x0000777004137816 */ /* 0x001fc400000000ff */
[----:B------:R-:W-:Y:S02]  /*23e0*/  PRMT R21, R4, 0x7771, RZ ;  /* 0x0000777104157816 */ /* 0x000fe400000000ff */
[----:B------:R-:W-:Y:S01]  /*23f0*/  PRMT R25, R5, 0x7770, RZ ;  /* 0x0000777005197816 */ /* 0x000fe200000000ff */
[----:B------:R0:W-:Y:S01]  /*2400*/  @P5 STG.E.U8 desc[UR14][R8.64], R19 ;  /* 0x0000001308005986 */ /* 0x0001e2000c10110e */
[----:B------:R-:W-:Y:S02]  /*2410*/  ISETP.LT.AND P5, PT, R12, UR7, !P0 ;  /* 0x000000070c007c0c */ /* 0x000fe4000c7a1270 */
[----:B------:R-:W-:Y:S01]  /*2420*/  IADD3 R12, P6, R13, R0, RZ ;  /* 0x000000000d0c7210 */ /* 0x000fe20007fde0ff */
[----:B------:R1:W-:Y:S01]  /*2430*/  @P4 STG.E.U8 desc[UR14][R10.64], R21 ;  /* 0x000000150a004986 */ /* 0x0003e2000c10110e */
[----:B------:R-:W-:Y:S01]  /*2440*/  ISETP.LT.AND P4, PT, R3, UR7, !P0 ;  /* 0x0000000703007c0c */ /* 0x000fe2000c781270 */
[----:B------:R-:W-:Y:S01]  /*2450*/  VIADD R3, R15, 0x7 ;  /* 0x000000070f037836 */ /* 0x000fe20000000000 */
[----:B------:R-:W-:-:S02]  /*2460*/  LEA.HI.X.SX32 R13, R13, R2, 0x1, P6 ;  /* 0x000000020d0d7211 */ /* 0x000fc400030f0eff */
[----:B------:R-:W-:Y:S02]  /*2470*/  PRMT R23, R5, 0x7771, RZ ;  /* 0x0000777105177816 */ /* 0x000fe400000000ff */
[----:B------:R-:W-:Y:S01]  /*2480*/  PRMT R27, R6, 0x7771, RZ ;  /* 0x00007771061b7816 */ /* 0x000fe200000000ff */
[C---:B0-----:R-:W-:Y:S01]  /*2490*/  VIADD R19, R17.reuse, UR6 ;  /* 0x0000000611137c36 */ /* 0x041fe20008000000 */
[----:B------:R-:W-:Y:S01]  /*24a0*/  IADD3 R8, P6, R17, R0, RZ ;  /* 0x0000000011087210 */ /* 0x000fe20007fde0ff */
[----:B------:R0:W-:Y:S01]  /*24b0*/  @P3 STG.E.U8 desc[UR14][R12.64], R25 ;  /* 0x000000190c003986 */ /* 0x0001e2000c10110e */
[----:B------:R-:W-:Y:S01]  /*24c0*/  ISETP.LT.AND P3, PT, R3, UR7, !P0 ;  /* 0x0000000703007c0c */ /* 0x000fe2000c761270 */
[----:B-1----:R-:W-:Y:S01]  /*24d0*/  VIADD R21, R19, UR6 ;  /* 0x0000000613157c36 */ /* 0x002fe20008000000 */
[----:B------:R-:W-:Y:S01]  /*24e0*/  LEA.HI.X.SX32 R9, R17, R2, 0x1, P6 ;  /* 0x0000000211097211 */ /* 0x000fe200030f0eff */
[----:B------:R-:W-:Y:S01]  /*24f0*/  VIADD R3, R15, 0x8 ;  /* 0x000000080f037836 */ /* 0x000fe20000000000 */
[----:B------:R-:W-:-:S03]  /*2500*/  IADD3 R10, P6, R19, R0, RZ ;  /* 0x00000000130a7210 */ /* 0x000fc60007fde0ff */
[----:B------:R1:W-:Y:S01]  /*2510*/  @P2 STG.E.U8 desc[UR14][R8.64], R23 ;  /* 0x0000001708002986 */ /* 0x0003e2000c10110e */
[----:B------:R-:W-:Y:S02]  /*2520*/  LEA.HI.X.SX32 R11, R19, R2, 0x1, P6 ;  /* 0x00000002130b7211 */ /* 0x000fe400030f0eff */
[----:B------:R-:W-:Y:S02]  /*2530*/  IADD3 R16, P6, R21, R0, RZ ;  /* 0x0000000015107210 */ /* 0x000fe40007fde0ff */
[----:B------:R-:W-:Y:S02]  /*2540*/  PRMT R19, R6, 0x7770, RZ ;  /* 0x0000777006137816 */ /* 0x000fe400000000ff */
[----:B------:R-:W-:Y:S01]  /*2550*/  ISETP.LT.AND P2, PT, R3, UR7, !P0 ;  /* 0x0000000703007c0c */ /* 0x000fe2000c741270 */
[----:B------:R-:W-:Y:S01]  /*2560*/  VIADD R3, R15, 0x9 ;  /* 0x000000090f037836 */ /* 0x000fe20000000000 */
[C---:B------:R-:W-:Y:S01]  /*2570*/  LEA.HI.X.SX32 R17, R21.reuse, R2, 0x1, P6 ;  /* 0x0000000215117211 */ /* 0x040fe200030f0eff */
[----:B------:R-:W-:Y:S01]  /*2580*/  VIADD R21, R21, UR6 ;  /* 0x0000000615157c36 */ /* 0x000fe20008000000 */
[----:B------:R2:W-:Y:S01]  /*2590*/  @P1 STG.E.U8 desc[UR14][R10.64], R19 ;  /* 0x000000130a001986 */ /* 0x0005e2000c10110e */
[----:B0-----:R-:W-:-:S02]  /*25a0*/  PRMT R25, R7, 0x7770, RZ ;  /* 0x0000777007197816 */ /* 0x001fc400000000ff */
[----:B------:R-:W-:Y:S01]  /*25b0*/  ISETP.LT.AND P1, PT, R3, UR7, !P0 ;  /* 0x0000000703007c0c */ /* 0x000fe2000c721270 */
[----:B------:R-:W-:Y:S01]  /*25c0*/  VIADD R3, R15, 0xa ;  /* 0x0000000a0f037836 */ /* 0x000fe20000000000 */
[C---:B-1----:R-:W-:Y:S01]  /*25d0*/  IADD3 R8, P6, R21.reuse, R0, RZ ;  /* 0x0000000015087210 */ /* 0x042fe20007fde0ff */
[----:B------:R-:W-:Y:S01]  /*25e0*/  VIADD R13, R21, UR6 ;  /* 0x00000006150d7c36 */ /* 0x000fe20008000000 */
[----:B------:R0:W-:Y:S01]  /*25f0*/  @P5 STG.E.U8 desc[UR14][R16.64], R27 ;  /* 0x0000001b10005986 */ /* 0x0001e2000c10110e */
[----:B------:R-:W-:Y:S02]  /*2600*/  PRMT R23, R7, 0x7771, RZ ;  /* 0x0000777107177816 */ /* 0x000fe400000000ff */
[----:B------:R-:W-:Y:S01]  /*2610*/  ISETP.LT.AND P5, PT, R3, UR7, !P0 ;  /* 0x0000000703007c0c */ /* 0x000fe2000c7a1270 */
[----:B------:R-:W-:Y:S01]  /*2620*/  VIADD R3, R15, 0xb ;  /* 0x0000000b0f037836 */ /* 0x000fe20000000000 */
[----:B------:R-:W-:Y:S01]  /*2630*/  LEA.HI.X.SX32 R9, R21, R2, 0x1, P6 ;  /* 0x0000000215097211 */ /* 0x000fe200030f0eff */
[C---:B--2---:R-:W-:Y:S01]  /*2640*/  VIADD R19, R13.reuse, UR6 ;  /* 0x000000060d137c36 */ /* 0x044fe20008000000 */
[----:B------:R-:W-:-:S02]  /*2650*/  IADD3 R10, P6, R13, R0, RZ ;  /* 0x000000000d0a7210 */ /* 0x000fc40007fde0ff */
[C---:B------:R-:W-:Y:S01]  /*2660*/  PRMT R21, R4.reuse, 0x7772, RZ ;  /* 0x0000777204157816 */ /* 0x040fe200000000ff */
[----:B------:R1:W-:Y:S01]  /*2670*/  @P4 STG.E.U8 desc[UR14][R8.64], R25 ;  /* 0x0000001908004986 */ /* 0x0003e2000c10110e */
[----:B------:R-:W-:Y:S01]  /*2680*/  LEA.HI.X.SX32 R11, R13, R2, 0x1, P6 ;  /* 0x000000020d0b7211 */ /* 0x000fe200030f0eff */
[----:B0-----:R-:W-:Y:S01]  /*2690*/  VIADD R17, R19, UR6 ;  /* 0x0000000613117c36 */ /* 0x001fe20008000000 */
[----:B------:R-:W-:Y:S01]  /*26a0*/  ISETP.LT.AND P4, PT, R3, UR7, !P0 ;  /* 0x0000000703007c0c */ /* 0x000fe2000c781270 */
[----:B------:R-:W-:Y:S01]  /*26b0*/  VIADD R3, R15, 0xc ;  /* 0x0000000c0f037836 */ /* 0x000fe20000000000 */
[C---:B------:R-:W-:Y:S01]  /*26c0*/  IADD3 R12, P6, R19.reuse, R0, RZ ;  /* 0x00000000130c7210 */ /* 0x040fe20007fde0ff */
[----:B------:R0:W-:Y:S03]  /*26d0*/  @P3 STG.E.U8 desc[UR14][R10.64], R23 ;  /* 0x000000170a003986 */ /* 0x0001e6000c10110e */
[----:B------:R-:W-:Y:S01]  /*26e0*/  LEA.HI.X.SX32 R13, R19, R2, 0x1, P6 ;  /* 0x00000002130d7211 */ /* 0x000fe200030f0eff */
[----:B------:R-:W-:Y:S01]  /*26f0*/  VIADD R19, R17, UR6 ;  /* 0x0000000611137c36 */ /* 0x000fe20008000000 */
[----:B------:R-:W-:Y:S01]  /*2700*/  ISETP.LT.AND P3, PT, R3, UR7, !P0 ;  /* 0x0000000703007c0c */ /* 0x000fe2000c761270 */
[----:B------:R-:W-:Y:S01]  /*2710*/  VIADD R3, R15, 0xd ;  /* 0x0000000d0f037836 */ /* 0x000fe20000000000 */
[----:B------:R-:W-:Y:S01]  /*2720*/  IADD3 R16, P6, R17, R0, RZ ;  /* 0x0000000011107210 */ /* 0x000fe20007fde0ff */
[----:B------:R2:W-:Y:S01]  /*2730*/  @P2 STG.E.U8 desc[UR14][R12.64], R21 ;  /* 0x000000150c002986 */ /* 0x0005e2000c10110e */
[----:B-1----:R-:W-:Y:S01]  /*2740*/  PRMT R25, R4, 0x7773, RZ ;  /* 0x0000777304197816 */ /* 0x002fe200000000ff */
[----:B------:R-:W-:Y:S01]  /*2750*/  VIADD R4, R15, 0xe ;  /* 0x0000000e0f047836 */ /* 0x000fe20000000000 */
[----:B------:R-:W-:Y:S01]  /*2760*/  LEA.HI.X.SX32 R17, R17, R2, 0x1, P6 ;  /* 0x0000000211117211 */ /* 0x000fe200030f0eff */
[----:B0-----:R-:W-:Y:S01]  /*2770*/  VIADD R11, R19, UR6 ;  /* 0x00000006130b7c36 */ /* 0x001fe20008000000 */
[----:B------:R-:W-:-:S02]  /*2780*/  ISETP.LT.AND P2, PT, R3, UR7, !P0 ;  /* 0x0000000703007c0c */ /* 0x000fc4000c741270 */
[-C--:B------:R-:W-:Y:S01]  /*2790*/  IADD3 R8, P6, R19, R0.reuse, RZ ;  /* 0x0000000013087210 */ /* 0x080fe20007fde0ff */
[C---:B------:R-:W-:Y:S01]  /*27a0*/  VIADD R3, R11.reuse, UR6 ;  /* 0x000000060b037c36 */ /* 0x040fe20008000000 */
[----:B------:R0:W-:Y:S01]  /*27b0*/  @P1 STG.E.U8 desc[UR14][R16.64], R25 ;  /* 0x0000001910001986 */ /* 0x0001e2000c10110e */
[----:B------:R-:W-:Y:S02]  /*27c0*/  IADD3 R10, P1, R11, R0, RZ ;  /* 0x000000000b0a7210 */ /* 0x000fe40007f3e0ff */
[----:B------:R-:W-:Y:S01]  /*27d0*/  LEA.HI.X.SX32 R9, R19, R2, 0x1, P6 ;  /* 0x0000000213097211 */ /* 0x000fe200030f0eff */
[C---:B------:R-:W-:Y:S01]  /*27e0*/  VIADD R19, R3.reuse, UR6 ;  /* 0x0000000603137c36 */ /* 0x040fe20008000000 */
[----:B--2---:R-:W-:Y:S02]  /*27f0*/  IADD3 R12, P6, R3, R0, RZ ;  /* 0x00000000030c7210 */ /* 0x004fe40007fde0ff */
[-C--:B------:R-:W-:Y:S01]  /*2800*/  LEA.HI.X.SX32 R11, R11, R2.reuse, 0x1, P1 ;  /* 0x000000020b0b7211 */ /* 0x080fe200008f0eff */
[----:B------:R-:W-:Y:S01]  /*2810*/  VIADD R21, R19, UR6 ;  /* 0x0000000613157c36 */ /* 0x000fe20008000000 */
[----:B------:R-:W-:Y:S01]  /*2820*/  LEA.HI.X.SX32 R13, R3, R2, 0x1, P6 ;  /* 0x00000002030d7211 */ /* 0x000fe200030f0eff */
[----:B------:R-:W-:Y:S01]  /*2830*/  VIADD R3, R15, 0xf ;  /* 0x0000000f0f037836 */ /* 0x000fe20000000000 */
[-C--:B------:R-:W-:Y:S01]  /*2840*/  IADD3 R14, P6, R19, R0.reuse, RZ ;  /* 0x00000000130e7210 */ /* 0x080fe20007fde0ff */
[C---:B------:R-:W-:Y:S01]  /*2850*/  VIADD R23, R21.reuse, UR6 ;  /* 0x0000000615177c36 */ /* 0x040fe20008000000 */
[----:B0-----:R-:W-:-:S02]  /*2860*/  IADD3 R16, P1, R21, R0, RZ ;  /* 0x0000000015107210 */ /* 0x001fc40007f3e0ff */
[-C--:B------:R-:W-:Y:S02]  /*2870*/  LEA.HI.X.SX32 R15, R19, R2.reuse, 0x1, P6 ;  /* 0x00000002130f7211 */ /* 0x080fe400030f0eff */
[----:B------:R-:W-:Y:S02]  /*2880*/  LEA.HI.X.SX32 R17, R21, R2, 0x1, P1 ;  /* 0x0000000215117211 */ /* 0x000fe400008f0eff */
[----:B------:R-:W-:Y:S02]  /*2890*/  IADD3 R18, P6, R23, R0, RZ ;  /* 0x0000000017127210 */ /* 0x000fe40007fde0ff */
[----:B------:R-:W-:Y:S02]  /*28a0*/  ISETP.LT.AND P1, PT, R4, UR7, !P0 ;  /* 0x0000000704007c0c */ /* 0x000fe4000c721270 */
[----:B------:R-:W-:Y:S02]  /*28b0*/  ISETP.LT.AND P0, PT, R3, UR7, !P0 ;  /* 0x0000000703007c0c */ /* 0x000fe4000c701270 */
[----:B------:R-:W-:-:S02]  /*28c0*/  LEA.HI.X.SX32 R19, R23, R2, 0x1, P6 ;  /* 0x0000000217137211 */ /* 0x000fc400030f0eff */
[C---:B------:R-:W-:Y:S02]  /*28d0*/  PRMT R25, R5.reuse, 0x7772, RZ ;  /* 0x0000777205197816 */ /* 0x040fe400000000ff */
[----:B------:R-:W-:Y:S02]  /*28e0*/  PRMT R23, R5, 0x7773, RZ ;  /* 0x0000777305177816 */ /* 0x000fe400000000ff */
[C---:B------:R-:W-:Y:S01]  /*28f0*/  PRMT R21, R6.reuse, 0x7772, RZ ;  /* 0x0000777206157816 */ /* 0x040fe200000000ff */
[----:B------:R0:W-:Y:S01]  /*2900*/  @P5 STG.E.U8 desc[UR14][R8.64], R25 ;  /* 0x0000001908005986 */ /* 0x0001e2000c10110e */
[----:B------:R-:W-:Y:S02]  /*2910*/  PRMT R5, R6, 0x7773, RZ ;  /* 0x0000777306057816 */ /* 0x000fe400000000ff */
[C---:B------:R-:W-:Y:S01]  /*2920*/  PRMT R3, R7.reuse, 0x7773, RZ ;  /* 0x0000777307037816 */ /* 0x040fe200000000ff */
[----:B------:R0:W-:Y:S01]  /*2930*/  @P4 STG.E.U8 desc[UR14][R10.64], R23 ;  /* 0x000000170a004986 */ /* 0x0001e2000c10110e */
[----:B------:R-:W-:-:S03]  /*2940*/  PRMT R7, R7, 0x7772, RZ ;  /* 0x0000777207077816 */ /* 0x000fc600000000ff */
[----:B------:R0:W-:Y:S04]  /*2950*/  @P3 STG.E.U8 desc[UR14][R12.64], R21 ;  /* 0x000000150c003986 */ /* 0x0001e8000c10110e */
[----:B------:R0:W-:Y:S04]  /*2960*/  @P2 STG.E.U8 desc[UR14][R14.64], R5 ;  /* 0x000000050e002986 */ /* 0x0001e8000c10110e */
[----:B------:R0:W-:Y:S01]  /*2970*/  @P1 STG.E.U8 desc[UR14][R16.64], R7 ;  /* 0x0000000710001986 */ /* 0x0001e2000c10110e */
[----:B------:R-:W-:Y:S05]  /*2980*/  @!P0 EXIT ;  /* 0x000000000000894d */ /* 0x000fea0003800000 */
[----:B------:R-:W-:Y:S01]  /*2990*/  STG.E.U8 desc[UR14][R18.64], R3 ;  /* 0x0000000312007986 */ /* 0x000fe2000c10110e */
[----:B------:R-:W-:Y:S05]  /*29a0*/  EXIT ;  /* 0x000000000000794d */ /* 0x000fea0003800000 */
.L_x_2:
[----:B------:R-:W-:-:S00]  /*29b0*/  BRA `(.L_x_2) ;  /* 0xfffffffc00fc7947 */ /* 0x000fc0000383ffff */
[----:B------:R-:W-:-:S00]  /*29c0*/  NOP ;  /* 0x0000000000007918 */ /* 0x000fc00000000000 */
        /* <DEDUP_REMOVED lines=11> */
.L_x_3:


//--------------------- .nv.shared.matmul_kernel  --------------------------
	.section	.nv.shared.matmul_kernel,"aw",@nobits
	.sectionflags	@""
	.align	16
	.zero		1024


//--------------------- .nv.shared.reserved.0     --------------------------
	.section	.nv.shared.reserved.0,"aw",@nobits
	.weak		__nv_reservedSMEM_offset_0_alias
	.size		__nv_reservedSMEM_offset_0_alias, 0, 0
	.other		__nv_reservedSMEM_offset_0_alias,@"STO_CUDA_RESERVED_SHARED STV_DEFAULT"
__nv_reservedSMEM_offset_0_alias:
	.zero		0


//--------------------- .nv.constant0.matmul_kernel --------------------------
	.section	.nv.constant0.matmul_kernel,"a",@progbits
	.sectionflags	@""
	.align	4
.nv.constant0.matmul_kernel:
	.zero		608


//--------------------- SYMBOLS --------------------------

	.type		.nv.reservedSmem.offset0,@object
	.size		.nv.reservedSmem.offset0,0x4
